//
// Generated by NVIDIA NVVM Compiler
//
// Compiler Build ID: CL-36424714
// Cuda compilation tools, release 13.0, V13.0.88
// Based on NVVM 20.0.0
//

.version 9.0
.target sm_100
.address_size 64

	// .globl	mymatmul_kernel0
// _ZZ16mymatmul_kernel0E11data_shared has been demoted
// _ZZ16mymatmul_kernel0E13kernel_shared has been demoted

.visible .entry mymatmul_kernel0(
	.param .u64 .ptr .align 1 mymatmul_kernel0_param_0,
	.param .u64 .ptr .align 1 mymatmul_kernel0_param_1,
	.param .u64 .ptr .align 1 mymatmul_kernel0_param_2
)
.maxntid 64
{
	.local .align 16 .b8 	__local_depot0[4096];
	.reg .b64 	%SP;
	.reg .b64 	%SPL;
	.reg .pred 	%p<9>;
	.reg .b32 	%r<50>;
	.reg .b32 	%f<386>;
	.reg .b64 	%rd<26>;
	// demoted variable
	.shared .align 4 .b8 _ZZ16mymatmul_kernel0E11data_shared[512];
	// demoted variable
	.shared .align 4 .b8 _ZZ16mymatmul_kernel0E13kernel_shared[8192];
	mov.u64 	%SPL, __local_depot0;
	ld.param.u64 	%rd12, [mymatmul_kernel0_param_0];
	ld.param.u64 	%rd13, [mymatmul_kernel0_param_1];
	ld.param.u64 	%rd11, [mymatmul_kernel0_param_2];
	cvta.to.global.u64 	%rd1, %rd13;
	cvta.to.global.u64 	%rd2, %rd12;
	add.u64 	%rd15, %SPL, 0;
	add.s64 	%rd24, %rd15, 2048;
	mov.f32 	%f17, 0f00000000;
	st.local.v4.f32 	[%rd15], {%f17, %f17, %f17, %f17};
	st.local.v4.f32 	[%rd15+512], {%f17, %f17, %f17, %f17};
	st.local.v4.f32 	[%rd15+1024], {%f17, %f17, %f17, %f17};
	st.local.v4.f32 	[%rd15+1536], {%f17, %f17, %f17, %f17};
	st.local.v4.f32 	[%rd15+2048], {%f17, %f17, %f17, %f17};
	st.local.v4.f32 	[%rd15+2560], {%f17, %f17, %f17, %f17};
	st.local.v4.f32 	[%rd15+3072], {%f17, %f17, %f17, %f17};
	st.local.v4.f32 	[%rd15+3584], {%f17, %f17, %f17, %f17};
	st.local.v4.f32 	[%rd15+16], {%f17, %f17, %f17, %f17};
	st.local.v4.f32 	[%rd15+528], {%f17, %f17, %f17, %f17};
	st.local.v4.f32 	[%rd15+1040], {%f17, %f17, %f17, %f17};
	st.local.v4.f32 	[%rd15+1552], {%f17, %f17, %f17, %f17};
	st.local.v4.f32 	[%rd15+2064], {%f17, %f17, %f17, %f17};
	st.local.v4.f32 	[%rd15+2576], {%f17, %f17, %f17, %f17};
	st.local.v4.f32 	[%rd15+3088], {%f17, %f17, %f17, %f17};
	st.local.v4.f32 	[%rd15+3600], {%f17, %f17, %f17, %f17};
	st.local.v4.f32 	[%rd15+32], {%f17, %f17, %f17, %f17};
	st.local.v4.f32 	[%rd15+544], {%f17, %f17, %f17, %f17};
	st.local.v4.f32 	[%rd15+1056], {%f17, %f17, %f17, %f17};
	st.local.v4.f32 	[%rd15+1568], {%f17, %f17, %f17, %f17};
	st.local.v4.f32 	[%rd15+2080], {%f17, %f17, %f17, %f17};
	st.local.v4.f32 	[%rd15+2592], {%f17, %f17, %f17, %f17};
	st.local.v4.f32 	[%rd15+3104], {%f17, %f17, %f17, %f17};
	st.local.v4.f32 	[%rd15+3616], {%f17, %f17, %f17, %f17};
	st.local.v4.f32 	[%rd15+48], {%f17, %f17, %f17, %f17};
	st.local.v4.f32 	[%rd15+560], {%f17, %f17, %f17, %f17};
	st.local.v4.f32 	[%rd15+1072], {%f17, %f17, %f17, %f17};
	st.local.v4.f32 	[%rd15+1584], {%f17, %f17, %f17, %f17};
	st.local.v4.f32 	[%rd15+2096], {%f17, %f17, %f17, %f17};
	st.local.v4.f32 	[%rd15+2608], {%f17, %f17, %f17, %f17};
	st.local.v4.f32 	[%rd15+3120], {%f17, %f17, %f17, %f17};
	st.local.v4.f32 	[%rd15+3632], {%f17, %f17, %f17, %f17};
	st.local.v4.f32 	[%rd15+64], {%f17, %f17, %f17, %f17};
	st.local.v4.f32 	[%rd15+576], {%f17, %f17, %f17, %f17};
	st.local.v4.f32 	[%rd15+1088], {%f17, %f17, %f17, %f17};
	st.local.v4.f32 	[%rd15+1600], {%f17, %f17, %f17, %f17};
	st.local.v4.f32 	[%rd15+2112], {%f17, %f17, %f17, %f17};
	st.local.v4.f32 	[%rd15+2624], {%f17, %f17, %f17, %f17};
	st.local.v4.f32 	[%rd15+3136], {%f17, %f17, %f17, %f17};
	st.local.v4.f32 	[%rd15+3648], {%f17, %f17, %f17, %f17};
	st.local.v4.f32 	[%rd15+80], {%f17, %f17, %f17, %f17};
	st.local.v4.f32 	[%rd15+592], {%f17, %f17, %f17, %f17};
	st.local.v4.f32 	[%rd15+1104], {%f17, %f17, %f17, %f17};
	st.local.v4.f32 	[%rd15+1616], {%f17, %f17, %f17, %f17};
	st.local.v4.f32 	[%rd15+2128], {%f17, %f17, %f17, %f17};
	st.local.v4.f32 	[%rd15+2640], {%f17, %f17, %f17, %f17};
	st.local.v4.f32 	[%rd15+3152], {%f17, %f17, %f17, %f17};
	st.local.v4.f32 	[%rd15+3664], {%f17, %f17, %f17, %f17};
	st.local.v4.f32 	[%rd15+96], {%f17, %f17, %f17, %f17};
	st.local.v4.f32 	[%rd15+608], {%f17, %f17, %f17, %f17};
	st.local.v4.f32 	[%rd15+1120], {%f17, %f17, %f17, %f17};
	st.local.v4.f32 	[%rd15+1632], {%f17, %f17, %f17, %f17};
	st.local.v4.f32 	[%rd15+2144], {%f17, %f17, %f17, %f17};
	st.local.v4.f32 	[%rd15+2656], {%f17, %f17, %f17, %f17};
	st.local.v4.f32 	[%rd15+3168], {%f17, %f17, %f17, %f17};
	st.local.v4.f32 	[%rd15+3680], {%f17, %f17, %f17, %f17};
	st.local.v4.f32 	[%rd15+112], {%f17, %f17, %f17, %f17};
	st.local.v4.f32 	[%rd15+624], {%f17, %f17, %f17, %f17};
	st.local.v4.f32 	[%rd15+1136], {%f17, %f17, %f17, %f17};
	st.local.v4.f32 	[%rd15+1648], {%f17, %f17, %f17, %f17};
	st.local.v4.f32 	[%rd15+2160], {%f17, %f17, %f17, %f17};
	st.local.v4.f32 	[%rd15+2672], {%f17, %f17, %f17, %f17};
	st.local.v4.f32 	[%rd15+3184], {%f17, %f17, %f17, %f17};
	st.local.v4.f32 	[%rd15+3696], {%f17, %f17, %f17, %f17};
	st.local.v4.f32 	[%rd15+128], {%f17, %f17, %f17, %f17};
	st.local.v4.f32 	[%rd15+640], {%f17, %f17, %f17, %f17};
	st.local.v4.f32 	[%rd15+1152], {%f17, %f17, %f17, %f17};
	st.local.v4.f32 	[%rd15+1664], {%f17, %f17, %f17, %f17};
	st.local.v4.f32 	[%rd15+2176], {%f17, %f17, %f17, %f17};
	st.local.v4.f32 	[%rd15+2688], {%f17, %f17, %f17, %f17};
	st.local.v4.f32 	[%rd15+3200], {%f17, %f17, %f17, %f17};
	st.local.v4.f32 	[%rd15+3712], {%f17, %f17, %f17, %f17};
	st.local.v4.f32 	[%rd15+144], {%f17, %f17, %f17, %f17};
	st.local.v4.f32 	[%rd15+656], {%f17, %f17, %f17, %f17};
	st.local.v4.f32 	[%rd15+1168], {%f17, %f17, %f17, %f17};
	st.local.v4.f32 	[%rd15+1680], {%f17, %f17, %f17, %f17};
	st.local.v4.f32 	[%rd15+2192], {%f17, %f17, %f17, %f17};
	st.local.v4.f32 	[%rd15+2704], {%f17, %f17, %f17, %f17};
	st.local.v4.f32 	[%rd15+3216], {%f17, %f17, %f17, %f17};
	st.local.v4.f32 	[%rd15+3728], {%f17, %f17, %f17, %f17};
	st.local.v4.f32 	[%rd15+160], {%f17, %f17, %f17, %f17};
	st.local.v4.f32 	[%rd15+672], {%f17, %f17, %f17, %f17};
	st.local.v4.f32 	[%rd15+1184], {%f17, %f17, %f17, %f17};
	st.local.v4.f32 	[%rd15+1696], {%f17, %f17, %f17, %f17};
	st.local.v4.f32 	[%rd15+2208], {%f17, %f17, %f17, %f17};
	st.local.v4.f32 	[%rd15+2720], {%f17, %f17, %f17, %f17};
	st.local.v4.f32 	[%rd15+3232], {%f17, %f17, %f17, %f17};
	st.local.v4.f32 	[%rd15+3744], {%f17, %f17, %f17, %f17};
	st.local.v4.f32 	[%rd15+176], {%f17, %f17, %f17, %f17};
	st.local.v4.f32 	[%rd15+688], {%f17, %f17, %f17, %f17};
	st.local.v4.f32 	[%rd15+1200], {%f17, %f17, %f17, %f17};
	st.local.v4.f32 	[%rd15+1712], {%f17, %f17, %f17, %f17};
	st.local.v4.f32 	[%rd15+2224], {%f17, %f17, %f17, %f17};
	st.local.v4.f32 	[%rd15+2736], {%f17, %f17, %f17, %f17};
	st.local.v4.f32 	[%rd15+3248], {%f17, %f17, %f17, %f17};
	st.local.v4.f32 	[%rd15+3760], {%f17, %f17, %f17, %f17};
	st.local.v4.f32 	[%rd15+192], {%f17, %f17, %f17, %f17};
	st.local.v4.f32 	[%rd15+704], {%f17, %f17, %f17, %f17};
	st.local.v4.f32 	[%rd15+1216], {%f17, %f17, %f17, %f17};
	st.local.v4.f32 	[%rd15+1728], {%f17, %f17, %f17, %f17};
	st.local.v4.f32 	[%rd15+2240], {%f17, %f17, %f17, %f17};
	st.local.v4.f32 	[%rd15+2752], {%f17, %f17, %f17, %f17};
	st.local.v4.f32 	[%rd15+3264], {%f17, %f17, %f17, %f17};
	st.local.v4.f32 	[%rd15+3776], {%f17, %f17, %f17, %f17};
	st.local.v4.f32 	[%rd15+208], {%f17, %f17, %f17, %f17};
	st.local.v4.f32 	[%rd15+720], {%f17, %f17, %f17, %f17};
	st.local.v4.f32 	[%rd15+1232], {%f17, %f17, %f17, %f17};
	st.local.v4.f32 	[%rd15+1744], {%f17, %f17, %f17, %f17};
	st.local.v4.f32 	[%rd15+2256], {%f17, %f17, %f17, %f17};
	st.local.v4.f32 	[%rd15+2768], {%f17, %f17, %f17, %f17};
	st.local.v4.f32 	[%rd15+3280], {%f17, %f17, %f17, %f17};
	st.local.v4.f32 	[%rd15+3792], {%f17, %f17, %f17, %f17};
	st.local.v4.f32 	[%rd15+224], {%f17, %f17, %f17, %f17};
	st.local.v4.f32 	[%rd15+736], {%f17, %f17, %f17, %f17};
	st.local.v4.f32 	[%rd15+1248], {%f17, %f17, %f17, %f17};
	st.local.v4.f32 	[%rd15+1760], {%f17, %f17, %f17, %f17};
	st.local.v4.f32 	[%rd15+2272], {%f17, %f17, %f17, %f17};
	st.local.v4.f32 	[%rd15+2784], {%f17, %f17, %f17, %f17};
	st.local.v4.f32 	[%rd15+3296], {%f17, %f17, %f17, %f17};
	st.local.v4.f32 	[%rd15+3808], {%f17, %f17, %f17, %f17};
	st.local.v4.f32 	[%rd15+240], {%f17, %f17, %f17, %f17};
	st.local.v4.f32 	[%rd15+752], {%f17, %f17, %f17, %f17};
	st.local.v4.f32 	[%rd15+1264], {%f17, %f17, %f17, %f17};
	st.local.v4.f32 	[%rd15+1776], {%f17, %f17, %f17, %f17};
	st.local.v4.f32 	[%rd15+2288], {%f17, %f17, %f17, %f17};
	st.local.v4.f32 	[%rd15+2800], {%f17, %f17, %f17, %f17};
	st.local.v4.f32 	[%rd15+3312], {%f17, %f17, %f17, %f17};
	st.local.v4.f32 	[%rd15+3824], {%f17, %f17, %f17, %f17};
	st.local.v4.f32 	[%rd15+256], {%f17, %f17, %f17, %f17};
	st.local.v4.f32 	[%rd15+768], {%f17, %f17, %f17, %f17};
	st.local.v4.f32 	[%rd15+1280], {%f17, %f17, %f17, %f17};
	st.local.v4.f32 	[%rd15+1792], {%f17, %f17, %f17, %f17};
	st.local.v4.f32 	[%rd15+2304], {%f17, %f17, %f17, %f17};
	st.local.v4.f32 	[%rd15+2816], {%f17, %f17, %f17, %f17};
	st.local.v4.f32 	[%rd15+3328], {%f17, %f17, %f17, %f17};
	st.local.v4.f32 	[%rd15+3840], {%f17, %f17, %f17, %f17};
	st.local.v4.f32 	[%rd15+272], {%f17, %f17, %f17, %f17};
	st.local.v4.f32 	[%rd15+784], {%f17, %f17, %f17, %f17};
	st.local.v4.f32 	[%rd15+1296], {%f17, %f17, %f17, %f17};
	st.local.v4.f32 	[%rd15+1808], {%f17, %f17, %f17, %f17};
	st.local.v4.f32 	[%rd15+2320], {%f17, %f17, %f17, %f17};
	st.local.v4.f32 	[%rd15+2832], {%f17, %f17, %f17, %f17};
	st.local.v4.f32 	[%rd15+3344], {%f17, %f17, %f17, %f17};
	st.local.v4.f32 	[%rd15+3856], {%f17, %f17, %f17, %f17};
	st.local.v4.f32 	[%rd15+288], {%f17, %f17, %f17, %f17};
	st.local.v4.f32 	[%rd15+800], {%f17, %f17, %f17, %f17};
	st.local.v4.f32 	[%rd15+1312], {%f17, %f17, %f17, %f17};
	st.local.v4.f32 	[%rd15+1824], {%f17, %f17, %f17, %f17};
	st.local.v4.f32 	[%rd15+2336], {%f17, %f17, %f17, %f17};
	st.local.v4.f32 	[%rd15+2848], {%f17, %f17, %f17, %f17};
	st.local.v4.f32 	[%rd15+3360], {%f17, %f17, %f17, %f17};
	st.local.v4.f32 	[%rd15+3872], {%f17, %f17, %f17, %f17};
	st.local.v4.f32 	[%rd15+304], {%f17, %f17, %f17, %f17};
	st.local.v4.f32 	[%rd15+816], {%f17, %f17, %f17, %f17};
	st.local.v4.f32 	[%rd15+1328], {%f17, %f17, %f17, %f17};
	st.local.v4.f32 	[%rd15+1840], {%f17, %f17, %f17, %f17};
	st.local.v4.f32 	[%rd15+2352], {%f17, %f17, %f17, %f17};
	st.local.v4.f32 	[%rd15+2864], {%f17, %f17, %f17, %f17};
	st.local.v4.f32 	[%rd15+3376], {%f17, %f17, %f17, %f17};
	st.local.v4.f32 	[%rd15+3888], {%f17, %f17, %f17, %f17};
	st.local.v4.f32 	[%rd15+320], {%f17, %f17, %f17, %f17};
	st.local.v4.f32 	[%rd15+832], {%f17, %f17, %f17, %f17};
	st.local.v4.f32 	[%rd15+1344], {%f17, %f17, %f17, %f17};
	st.local.v4.f32 	[%rd15+1856], {%f17, %f17, %f17, %f17};
	st.local.v4.f32 	[%rd15+2368], {%f17, %f17, %f17, %f17};
	st.local.v4.f32 	[%rd15+2880], {%f17, %f17, %f17, %f17};
	st.local.v4.f32 	[%rd15+3392], {%f17, %f17, %f17, %f17};
	st.local.v4.f32 	[%rd15+3904], {%f17, %f17, %f17, %f17};
	st.local.v4.f32 	[%rd15+336], {%f17, %f17, %f17, %f17};
	st.local.v4.f32 	[%rd15+848], {%f17, %f17, %f17, %f17};
	st.local.v4.f32 	[%rd15+1360], {%f17, %f17, %f17, %f17};
	st.local.v4.f32 	[%rd15+1872], {%f17, %f17, %f17, %f17};
	st.local.v4.f32 	[%rd15+2384], {%f17, %f17, %f17, %f17};
	st.local.v4.f32 	[%rd15+2896], {%f17, %f17, %f17, %f17};
	st.local.v4.f32 	[%rd15+3408], {%f17, %f17, %f17, %f17};
	st.local.v4.f32 	[%rd15+3920], {%f17, %f17, %f17, %f17};
	st.local.v4.f32 	[%rd15+352], {%f17, %f17, %f17, %f17};
	st.local.v4.f32 	[%rd15+864], {%f17, %f17, %f17, %f17};
	st.local.v4.f32 	[%rd15+1376], {%f17, %f17, %f17, %f17};
	st.local.v4.f32 	[%rd15+1888], {%f17, %f17, %f17, %f17};
	st.local.v4.f32 	[%rd15+2400], {%f17, %f17, %f17, %f17};
	st.local.v4.f32 	[%rd15+2912], {%f17, %f17, %f17, %f17};
	st.local.v4.f32 	[%rd15+3424], {%f17, %f17, %f17, %f17};
	st.local.v4.f32 	[%rd15+3936], {%f17, %f17, %f17, %f17};
	st.local.v4.f32 	[%rd15+368], {%f17, %f17, %f17, %f17};
	st.local.v4.f32 	[%rd15+880], {%f17, %f17, %f17, %f17};
	st.local.v4.f32 	[%rd15+1392], {%f17, %f17, %f17, %f17};
	st.local.v4.f32 	[%rd15+1904], {%f17, %f17, %f17, %f17};
	st.local.v4.f32 	[%rd15+2416], {%f17, %f17, %f17, %f17};
	st.local.v4.f32 	[%rd15+2928], {%f17, %f17, %f17, %f17};
	st.local.v4.f32 	[%rd15+3440], {%f17, %f17, %f17, %f17};
	st.local.v4.f32 	[%rd15+3952], {%f17, %f17, %f17, %f17};
	st.local.v4.f32 	[%rd15+384], {%f17, %f17, %f17, %f17};
	st.local.v4.f32 	[%rd15+896], {%f17, %f17, %f17, %f17};
	st.local.v4.f32 	[%rd15+1408], {%f17, %f17, %f17, %f17};
	st.local.v4.f32 	[%rd15+1920], {%f17, %f17, %f17, %f17};
	st.local.v4.f32 	[%rd15+2432], {%f17, %f17, %f17, %f17};
	st.local.v4.f32 	[%rd15+2944], {%f17, %f17, %f17, %f17};
	st.local.v4.f32 	[%rd15+3456], {%f17, %f17, %f17, %f17};
	st.local.v4.f32 	[%rd15+3968], {%f17, %f17, %f17, %f17};
	st.local.v4.f32 	[%rd15+400], {%f17, %f17, %f17, %f17};
	st.local.v4.f32 	[%rd15+912], {%f17, %f17, %f17, %f17};
	st.local.v4.f32 	[%rd15+1424], {%f17, %f17, %f17, %f17};
	st.local.v4.f32 	[%rd15+1936], {%f17, %f17, %f17, %f17};
	st.local.v4.f32 	[%rd15+2448], {%f17, %f17, %f17, %f17};
	st.local.v4.f32 	[%rd15+2960], {%f17, %f17, %f17, %f17};
	st.local.v4.f32 	[%rd15+3472], {%f17, %f17, %f17, %f17};
	st.local.v4.f32 	[%rd15+3984], {%f17, %f17, %f17, %f17};
	st.local.v4.f32 	[%rd15+416], {%f17, %f17, %f17, %f17};
	st.local.v4.f32 	[%rd15+928], {%f17, %f17, %f17, %f17};
	st.local.v4.f32 	[%rd15+1440], {%f17, %f17, %f17, %f17};
	st.local.v4.f32 	[%rd15+1952], {%f17, %f17, %f17, %f17};
	st.local.v4.f32 	[%rd15+2464], {%f17, %f17, %f17, %f17};
	st.local.v4.f32 	[%rd15+2976], {%f17, %f17, %f17, %f17};
	st.local.v4.f32 	[%rd15+3488], {%f17, %f17, %f17, %f17};
	st.local.v4.f32 	[%rd15+4000], {%f17, %f17, %f17, %f17};
	st.local.v4.f32 	[%rd15+432], {%f17, %f17, %f17, %f17};
	st.local.v4.f32 	[%rd15+944], {%f17, %f17, %f17, %f17};
	st.local.v4.f32 	[%rd15+1456], {%f17, %f17, %f17, %f17};
	st.local.v4.f32 	[%rd15+1968], {%f17, %f17, %f17, %f17};
	st.local.v4.f32 	[%rd15+2480], {%f17, %f17, %f17, %f17};
	st.local.v4.f32 	[%rd15+2992], {%f17, %f17, %f17, %f17};
	st.local.v4.f32 	[%rd15+3504], {%f17, %f17, %f17, %f17};
	st.local.v4.f32 	[%rd15+4016], {%f17, %f17, %f17, %f17};
	st.local.v4.f32 	[%rd15+448], {%f17, %f17, %f17, %f17};
	st.local.v4.f32 	[%rd15+960], {%f17, %f17, %f17, %f17};
	st.local.v4.f32 	[%rd15+1472], {%f17, %f17, %f17, %f17};
	st.local.v4.f32 	[%rd15+1984], {%f17, %f17, %f17, %f17};
	st.local.v4.f32 	[%rd15+2496], {%f17, %f17, %f17, %f17};
	st.local.v4.f32 	[%rd15+3008], {%f17, %f17, %f17, %f17};
	st.local.v4.f32 	[%rd15+3520], {%f17, %f17, %f17, %f17};
	st.local.v4.f32 	[%rd15+4032], {%f17, %f17, %f17, %f17};
	st.local.v4.f32 	[%rd15+464], {%f17, %f17, %f17, %f17};
	st.local.v4.f32 	[%rd15+976], {%f17, %f17, %f17, %f17};
	st.local.v4.f32 	[%rd15+1488], {%f17, %f17, %f17, %f17};
	st.local.v4.f32 	[%rd15+2000], {%f17, %f17, %f17, %f17};
	st.local.v4.f32 	[%rd15+2512], {%f17, %f17, %f17, %f17};
	st.local.v4.f32 	[%rd15+3024], {%f17, %f17, %f17, %f17};
	st.local.v4.f32 	[%rd15+3536], {%f17, %f17, %f17, %f17};
	st.local.v4.f32 	[%rd15+4048], {%f17, %f17, %f17, %f17};
	st.local.v4.f32 	[%rd15+480], {%f17, %f17, %f17, %f17};
	st.local.v4.f32 	[%rd15+992], {%f17, %f17, %f17, %f17};
	st.local.v4.f32 	[%rd15+1504], {%f17, %f17, %f17, %f17};
	st.local.v4.f32 	[%rd15+2016], {%f17, %f17, %f17, %f17};
	st.local.v4.f32 	[%rd15+2528], {%f17, %f17, %f17, %f17};
	st.local.v4.f32 	[%rd15+3040], {%f17, %f17, %f17, %f17};
	st.local.v4.f32 	[%rd15+3552], {%f17, %f17, %f17, %f17};
	st.local.v4.f32 	[%rd15+4064], {%f17, %f17, %f17, %f17};
	st.local.v4.f32 	[%rd15+496], {%f17, %f17, %f17, %f17};
	st.local.v4.f32 	[%rd15+1008], {%f17, %f17, %f17, %f17};
	st.local.v4.f32 	[%rd15+1520], {%f17, %f17, %f17, %f17};
	st.local.v4.f32 	[%rd15+2032], {%f17, %f17, %f17, %f17};
	st.local.v4.f32 	[%rd15+2544], {%f17, %f17, %f17, %f17};
	st.local.v4.f32 	[%rd15+3056], {%f17, %f17, %f17, %f17};
	st.local.v4.f32 	[%rd15+3568], {%f17, %f17, %f17, %f17};
	st.local.v4.f32 	[%rd15+4080], {%f17, %f17, %f17, %f17};
	mov.u32 	%r1, %tid.x;
	mov.u32 	%r2, %ctaid.x;
	shl.b32 	%r3, %r1, 3;
	shl.b32 	%r14, %r2, 10;
	and.b32  	%r4, %r14, 3072;
	mov.b32 	%r46, 0;
$L__BB0_1:
	setp.gt.u32 	%p2, %r1, 15;
	bar.sync 	0;
	@%p2 bra 	$L__BB0_3;
	shl.b32 	%r15, %r46, 1;
	shl.b32 	%r16, %r2, 14;
	and.b32  	%r17, %r16, 2147418112;
	shl.b32 	%r18, %r1, 12;
	add.s32 	%r19, %r17, %r18;
	add.s32 	%r20, %r19, %r15;
	mul.wide.u32 	%rd16, %r20, 4;
	add.s64 	%rd17, %rd2, %rd16;
	ld.global.nc.f32 	%f18, [%rd17];
	shl.b32 	%r21, %r1, 5;
	mov.u32 	%r22, _ZZ16mymatmul_kernel0E11data_shared;
	add.s32 	%r23, %r22, %r21;
	st.shared.f32 	[%r23], %f18;
	ld.global.nc.f32 	%f19, [%rd17+4];
	st.shared.f32 	[%r23+4], %f19;
	ld.global.nc.f32 	%f20, [%rd17+4096];
	st.shared.f32 	[%r23+8], %f20;
	ld.global.nc.f32 	%f21, [%rd17+4100];
	st.shared.f32 	[%r23+12], %f21;
	ld.global.nc.f32 	%f22, [%rd17+8192];
	st.shared.f32 	[%r23+16], %f22;
	ld.global.nc.f32 	%f23, [%rd17+8196];
	st.shared.f32 	[%r23+20], %f23;
	ld.global.nc.f32 	%f24, [%rd17+12288];
	st.shared.f32 	[%r23+24], %f24;
	ld.global.nc.f32 	%f25, [%rd17+12292];
	st.shared.f32 	[%r23+28], %f25;
$L__BB0_3:
	shl.b32 	%r25, %r46, 13;
	add.s32 	%r26, %r4, %r1;
	or.b32  	%r27, %r26, %r25;
	mul.wide.u32 	%rd18, %r27, 4;
	add.s64 	%rd19, %rd1, %rd18;
	ld.global.nc.f32 	%f26, [%rd19];
	shl.b32 	%r28, %r1, 2;
	mov.u32 	%r29, _ZZ16mymatmul_kernel0E13kernel_shared;
	add.s32 	%r30, %r29, %r28;
	st.shared.f32 	[%r30], %f26;
	ld.global.nc.f32 	%f27, [%rd19+256];
	st.shared.f32 	[%r30+256], %f27;
	ld.global.nc.f32 	%f28, [%rd19+512];
	st.shared.f32 	[%r30+512], %f28;
	ld.global.nc.f32 	%f29, [%rd19+768];
	st.shared.f32 	[%r30+768], %f29;
	ld.global.nc.f32 	%f30, [%rd19+1024];
	st.shared.f32 	[%r30+1024], %f30;
	ld.global.nc.f32 	%f31, [%rd19+1280];
	st.shared.f32 	[%r30+1280], %f31;
	ld.global.nc.f32 	%f32, [%rd19+1536];
	st.shared.f32 	[%r30+1536], %f32;
	ld.global.nc.f32 	%f33, [%rd19+1792];
	st.shared.f32 	[%r30+1792], %f33;
	ld.global.nc.f32 	%f34, [%rd19+2048];
	st.shared.f32 	[%r30+2048], %f34;
	ld.global.nc.f32 	%f35, [%rd19+2304];
	st.shared.f32 	[%r30+2304], %f35;
	ld.global.nc.f32 	%f36, [%rd19+2560];
	st.shared.f32 	[%r30+2560], %f36;
	ld.global.nc.f32 	%f37, [%rd19+2816];
	st.shared.f32 	[%r30+2816], %f37;
	ld.global.nc.f32 	%f38, [%rd19+3072];
	st.shared.f32 	[%r30+3072], %f38;
	ld.global.nc.f32 	%f39, [%rd19+3328];
	st.shared.f32 	[%r30+3328], %f39;
	ld.global.nc.f32 	%f40, [%rd19+3584];
	st.shared.f32 	[%r30+3584], %f40;
	ld.global.nc.f32 	%f41, [%rd19+3840];
	st.shared.f32 	[%r30+3840], %f41;
	ld.global.nc.f32 	%f42, [%rd19+16384];
	st.shared.f32 	[%r30+4096], %f42;
	ld.global.nc.f32 	%f43, [%rd19+16640];
	st.shared.f32 	[%r30+4352], %f43;
	ld.global.nc.f32 	%f44, [%rd19+16896];
	st.shared.f32 	[%r30+4608], %f44;
	ld.global.nc.f32 	%f45, [%rd19+17152];
	st.shared.f32 	[%r30+4864], %f45;
	ld.global.nc.f32 	%f46, [%rd19+17408];
	st.shared.f32 	[%r30+5120], %f46;
	ld.global.nc.f32 	%f47, [%rd19+17664];
	st.shared.f32 	[%r30+5376], %f47;
	ld.global.nc.f32 	%f48, [%rd19+17920];
	st.shared.f32 	[%r30+5632], %f48;
	ld.global.nc.f32 	%f49, [%rd19+18176];
	st.shared.f32 	[%r30+5888], %f49;
	ld.global.nc.f32 	%f50, [%rd19+18432];
	st.shared.f32 	[%r30+6144], %f50;
	ld.global.nc.f32 	%f51, [%rd19+18688];
	st.shared.f32 	[%r30+6400], %f51;
	ld.global.nc.f32 	%f52, [%rd19+18944];
	st.shared.f32 	[%r30+6656], %f52;
	ld.global.nc.f32 	%f53, [%rd19+19200];
	st.shared.f32 	[%r30+6912], %f53;
	ld.global.nc.f32 	%f54, [%rd19+19456];
	st.shared.f32 	[%r30+7168], %f54;
	ld.global.nc.f32 	%f55, [%rd19+19712];
	st.shared.f32 	[%r30+7424], %f55;
	ld.global.nc.f32 	%f56, [%rd19+19968];
	st.shared.f32 	[%r30+7680], %f56;
	ld.global.nc.f32 	%f57, [%rd19+20224];
	st.shared.f32 	[%r30+7936], %f57;
	bar.sync 	0;
	mov.b32 	%r47, 0;
	mov.pred 	%p8, -1;
$L__BB0_4:
	mov.pred 	%p1, %p8;
	shl.b32 	%r32, %r3, 2;
	shl.b32 	%r33, %r47, 12;
	or.b32  	%r34, %r33, %r32;
	mov.u32 	%r35, _ZZ16mymatmul_kernel0E13kernel_shared;
	add.s32 	%r36, %r35, %r34;
	ld.shared.f32 	%f1, [%r36];
	ld.shared.f32 	%f2, [%r36+2048];
	ld.shared.f32 	%f3, [%r36+4];
	ld.shared.f32 	%f4, [%r36+2052];
	ld.shared.f32 	%f5, [%r36+8];
	ld.shared.f32 	%f6, [%r36+2056];
	ld.shared.f32 	%f7, [%r36+12];
	ld.shared.f32 	%f8, [%r36+2060];
	ld.shared.f32 	%f9, [%r36+16];
	ld.shared.f32 	%f10, [%r36+2064];
	ld.shared.f32 	%f11, [%r36+20];
	ld.shared.f32 	%f12, [%r36+2068];
	ld.shared.f32 	%f13, [%r36+24];
	ld.shared.f32 	%f14, [%r36+2072];
	ld.shared.f32 	%f15, [%r36+28];
	ld.shared.f32 	%f16, [%r36+2076];
	shl.b32 	%r37, %r47, 2;
	mov.u32 	%r38, _ZZ16mymatmul_kernel0E11data_shared;
	add.s32 	%r7, %r38, %r37;
	mov.b32 	%r48, 256;
	mov.u64 	%rd23, %rd24;
$L__BB0_5:
	add.s32 	%r39, %r7, %r48;
	ld.shared.f32 	%f58, [%r39+128];
	ld.shared.f32 	%f59, [%r39];
	ld.shared.f32 	%f60, [%r39+-128];
	ld.shared.f32 	%f61, [%r39+-256];
	ld.local.v4.f32 	{%f62, %f63, %f64, %f65}, [%rd23+-2048];
	fma.rn.f32 	%f66, %f61, %f1, %f62;
	ld.local.v4.f32 	{%f67, %f68, %f69, %f70}, [%rd23+-1536];
	fma.rn.f32 	%f71, %f61, %f2, %f67;
	ld.local.v4.f32 	{%f72, %f73, %f74, %f75}, [%rd23+-1024];
	fma.rn.f32 	%f76, %f60, %f1, %f72;
	ld.local.v4.f32 	{%f77, %f78, %f79, %f80}, [%rd23+-512];
	fma.rn.f32 	%f81, %f60, %f2, %f77;
	ld.local.v4.f32 	{%f82, %f83, %f84, %f85}, [%rd23];
	fma.rn.f32 	%f86, %f59, %f1, %f82;
	ld.local.v4.f32 	{%f87, %f88, %f89, %f90}, [%rd23+512];
	fma.rn.f32 	%f91, %f59, %f2, %f87;
	ld.local.v4.f32 	{%f92, %f93, %f94, %f95}, [%rd23+1024];
	fma.rn.f32 	%f96, %f58, %f1, %f92;
	ld.local.v4.f32 	{%f97, %f98, %f99, %f100}, [%rd23+1536];
	fma.rn.f32 	%f101, %f58, %f2, %f97;
	fma.rn.f32 	%f102, %f61, %f3, %f63;
	fma.rn.f32 	%f103, %f61, %f4, %f68;
	fma.rn.f32 	%f104, %f60, %f3, %f73;
	fma.rn.f32 	%f105, %f60, %f4, %f78;
	fma.rn.f32 	%f106, %f59, %f3, %f83;
	fma.rn.f32 	%f107, %f59, %f4, %f88;
	fma.rn.f32 	%f108, %f58, %f3, %f93;
	fma.rn.f32 	%f109, %f58, %f4, %f98;
	fma.rn.f32 	%f110, %f61, %f5, %f64;
	fma.rn.f32 	%f111, %f61, %f6, %f69;
	fma.rn.f32 	%f112, %f60, %f5, %f74;
	fma.rn.f32 	%f113, %f60, %f6, %f79;
	fma.rn.f32 	%f114, %f59, %f5, %f84;
	fma.rn.f32 	%f115, %f59, %f6, %f89;
	fma.rn.f32 	%f116, %f58, %f5, %f94;
	fma.rn.f32 	%f117, %f58, %f6, %f99;
	fma.rn.f32 	%f118, %f61, %f7, %f65;
	st.local.v4.f32 	[%rd23+-2048], {%f66, %f102, %f110, %f118};
	fma.rn.f32 	%f119, %f61, %f8, %f70;
	st.local.v4.f32 	[%rd23+-1536], {%f71, %f103, %f111, %f119};
	fma.rn.f32 	%f120, %f60, %f7, %f75;
	st.local.v4.f32 	[%rd23+-1024], {%f76, %f104, %f112, %f120};
	fma.rn.f32 	%f121, %f60, %f8, %f80;
	st.local.v4.f32 	[%rd23+-512], {%f81, %f105, %f113, %f121};
	fma.rn.f32 	%f122, %f59, %f7, %f85;
	st.local.v4.f32 	[%rd23], {%f86, %f106, %f114, %f122};
	fma.rn.f32 	%f123, %f59, %f8, %f90;
	st.local.v4.f32 	[%rd23+512], {%f91, %f107, %f115, %f123};
	fma.rn.f32 	%f124, %f58, %f7, %f95;
	st.local.v4.f32 	[%rd23+1024], {%f96, %f108, %f116, %f124};
	fma.rn.f32 	%f125, %f58, %f8, %f100;
	st.local.v4.f32 	[%rd23+1536], {%f101, %f109, %f117, %f125};
	ld.local.v4.f32 	{%f126, %f127, %f128, %f129}, [%rd23+-2032];
	fma.rn.f32 	%f130, %f61, %f9, %f126;
	ld.local.v4.f32 	{%f131, %f132, %f133, %f134}, [%rd23+-1520];
	fma.rn.f32 	%f135, %f61, %f10, %f131;
	ld.local.v4.f32 	{%f136, %f137, %f138, %f139}, [%rd23+-1008];
	fma.rn.f32 	%f140, %f60, %f9, %f136;
	ld.local.v4.f32 	{%f141, %f142, %f143, %f144}, [%rd23+-496];
	fma.rn.f32 	%f145, %f60, %f10, %f141;
	ld.local.v4.f32 	{%f146, %f147, %f148, %f149}, [%rd23+16];
	fma.rn.f32 	%f150, %f59, %f9, %f146;
	ld.local.v4.f32 	{%f151, %f152, %f153, %f154}, [%rd23+528];
	fma.rn.f32 	%f155, %f59, %f10, %f151;
	ld.local.v4.f32 	{%f156, %f157, %f158, %f159}, [%rd23+1040];
	fma.rn.f32 	%f160, %f58, %f9, %f156;
	ld.local.v4.f32 	{%f161, %f162, %f163, %f164}, [%rd23+1552];
	fma.rn.f32 	%f165, %f58, %f10, %f161;
	fma.rn.f32 	%f166, %f61, %f11, %f127;
	fma.rn.f32 	%f167, %f61, %f12, %f132;
	fma.rn.f32 	%f168, %f60, %f11, %f137;
	fma.rn.f32 	%f169, %f60, %f12, %f142;
	fma.rn.f32 	%f170, %f59, %f11, %f147;
	fma.rn.f32 	%f171, %f59, %f12, %f152;
	fma.rn.f32 	%f172, %f58, %f11, %f157;
	fma.rn.f32 	%f173, %f58, %f12, %f162;
	fma.rn.f32 	%f174, %f61, %f13, %f128;
	fma.rn.f32 	%f175, %f61, %f14, %f133;
	fma.rn.f32 	%f176, %f60, %f13, %f138;
	fma.rn.f32 	%f177, %f60, %f14, %f143;
	fma.rn.f32 	%f178, %f59, %f13, %f148;
	fma.rn.f32 	%f179, %f59, %f14, %f153;
	fma.rn.f32 	%f180, %f58, %f13, %f158;
	fma.rn.f32 	%f181, %f58, %f14, %f163;
	fma.rn.f32 	%f182, %f61, %f15, %f129;
	st.local.v4.f32 	[%rd23+-2032], {%f130, %f166, %f174, %f182};
	fma.rn.f32 	%f183, %f61, %f16, %f134;
	st.local.v4.f32 	[%rd23+-1520], {%f135, %f167, %f175, %f183};
	fma.rn.f32 	%f184, %f60, %f15, %f139;
	st.local.v4.f32 	[%rd23+-1008], {%f140, %f168, %f176, %f184};
	fma.rn.f32 	%f185, %f60, %f16, %f144;
	st.local.v4.f32 	[%rd23+-496], {%f145, %f169, %f177, %f185};
	fma.rn.f32 	%f186, %f59, %f15, %f149;
	st.local.v4.f32 	[%rd23+16], {%f150, %f170, %f178, %f186};
	fma.rn.f32 	%f187, %f59, %f16, %f154;
	st.local.v4.f32 	[%rd23+528], {%f155, %f171, %f179, %f187};
	fma.rn.f32 	%f188, %f58, %f15, %f159;
	st.local.v4.f32 	[%rd23+1040], {%f160, %f172, %f180, %f188};
	fma.rn.f32 	%f189, %f58, %f16, %f164;
	st.local.v4.f32 	[%rd23+1552], {%f165, %f173, %f181, %f189};
	ld.shared.f32 	%f190, [%r39+136];
	ld.shared.f32 	%f191, [%r39+8];
	ld.shared.f32 	%f192, [%r39+-120];
	ld.shared.f32 	%f193, [%r39+-248];
	ld.local.v4.f32 	{%f194, %f195, %f196, %f197}, [%rd23+-2016];
	fma.rn.f32 	%f198, %f193, %f1, %f194;
	ld.local.v4.f32 	{%f199, %f200, %f201, %f202}, [%rd23+-1504];
	fma.rn.f32 	%f203, %f193, %f2, %f199;
	ld.local.v4.f32 	{%f204, %f205, %f206, %f207}, [%rd23+-992];
	fma.rn.f32 	%f208, %f192, %f1, %f204;
	ld.local.v4.f32 	{%f209, %f210, %f211, %f212}, [%rd23+-480];
	fma.rn.f32 	%f213, %f192, %f2, %f209;
	ld.local.v4.f32 	{%f214, %f215, %f216, %f217}, [%rd23+32];
	fma.rn.f32 	%f218, %f191, %f1, %f214;
	ld.local.v4.f32 	{%f219, %f220, %f221, %f222}, [%rd23+544];
	fma.rn.f32 	%f223, %f191, %f2, %f219;
	ld.local.v4.f32 	{%f224, %f225, %f226, %f227}, [%rd23+1056];
	fma.rn.f32 	%f228, %f190, %f1, %f224;
	ld.local.v4.f32 	{%f229, %f230, %f231, %f232}, [%rd23+1568];
	fma.rn.f32 	%f233, %f190, %f2, %f229;
	fma.rn.f32 	%f234, %f193, %f3, %f195;
	fma.rn.f32 	%f235, %f193, %f4, %f200;
	fma.rn.f32 	%f236, %f192, %f3, %f205;
	fma.rn.f32 	%f237, %f192, %f4, %f210;
	fma.rn.f32 	%f238, %f191, %f3, %f215;
	fma.rn.f32 	%f239, %f191, %f4, %f220;
	fma.rn.f32 	%f240, %f190, %f3, %f225;
	fma.rn.f32 	%f241, %f190, %f4, %f230;
	fma.rn.f32 	%f242, %f193, %f5, %f196;
	fma.rn.f32 	%f243, %f193, %f6, %f201;
	fma.rn.f32 	%f244, %f192, %f5, %f206;
	fma.rn.f32 	%f245, %f192, %f6, %f211;
	fma.rn.f32 	%f246, %f191, %f5, %f216;
	fma.rn.f32 	%f247, %f191, %f6, %f221;
	fma.rn.f32 	%f248, %f190, %f5, %f226;
	fma.rn.f32 	%f249, %f190, %f6, %f231;
	fma.rn.f32 	%f250, %f193, %f7, %f197;
	st.local.v4.f32 	[%rd23+-2016], {%f198, %f234, %f242, %f250};
	fma.rn.f32 	%f251, %f193, %f8, %f202;
	st.local.v4.f32 	[%rd23+-1504], {%f203, %f235, %f243, %f251};
	fma.rn.f32 	%f252, %f192, %f7, %f207;
	st.local.v4.f32 	[%rd23+-992], {%f208, %f236, %f244, %f252};
	fma.rn.f32 	%f253, %f192, %f8, %f212;
	st.local.v4.f32 	[%rd23+-480], {%f213, %f237, %f245, %f253};
	fma.rn.f32 	%f254, %f191, %f7, %f217;
	st.local.v4.f32 	[%rd23+32], {%f218, %f238, %f246, %f254};
	fma.rn.f32 	%f255, %f191, %f8, %f222;
	st.local.v4.f32 	[%rd23+544], {%f223, %f239, %f247, %f255};
	fma.rn.f32 	%f256, %f190, %f7, %f227;
	st.local.v4.f32 	[%rd23+1056], {%f228, %f240, %f248, %f256};
	fma.rn.f32 	%f257, %f190, %f8, %f232;
	st.local.v4.f32 	[%rd23+1568], {%f233, %f241, %f249, %f257};
	ld.local.v4.f32 	{%f258, %f259, %f260, %f261}, [%rd23+-2000];
	fma.rn.f32 	%f262, %f193, %f9, %f258;
	ld.local.v4.f32 	{%f263, %f264, %f265, %f266}, [%rd23+-1488];
	fma.rn.f32 	%f267, %f193, %f10, %f263;
	ld.local.v4.f32 	{%f268, %f269, %f270, %f271}, [%rd23+-976];
	fma.rn.f32 	%f272, %f192, %f9, %f268;
	ld.local.v4.f32 	{%f273, %f274, %f275, %f276}, [%rd23+-464];
	fma.rn.f32 	%f277, %f192, %f10, %f273;
	ld.local.v4.f32 	{%f278, %f279, %f280, %f281}, [%rd23+48];
	fma.rn.f32 	%f282, %f191, %f9, %f278;
	ld.local.v4.f32 	{%f283, %f284, %f285, %f286}, [%rd23+560];
	fma.rn.f32 	%f287, %f191, %f10, %f283;
	ld.local.v4.f32 	{%f288, %f289, %f290, %f291}, [%rd23+1072];
	fma.rn.f32 	%f292, %f190, %f9, %f288;
	ld.local.v4.f32 	{%f293, %f294, %f295, %f296}, [%rd23+1584];
	fma.rn.f32 	%f297, %f190, %f10, %f293;
	fma.rn.f32 	%f298, %f193, %f11, %f259;
	fma.rn.f32 	%f299, %f193, %f12, %f264;
	fma.rn.f32 	%f300, %f192, %f11, %f269;
	fma.rn.f32 	%f301, %f192, %f12, %f274;
	fma.rn.f32 	%f302, %f191, %f11, %f279;
	fma.rn.f32 	%f303, %f191, %f12, %f284;
	fma.rn.f32 	%f304, %f190, %f11, %f289;
	fma.rn.f32 	%f305, %f190, %f12, %f294;
	fma.rn.f32 	%f306, %f193, %f13, %f260;
	fma.rn.f32 	%f307, %f193, %f14, %f265;
	fma.rn.f32 	%f308, %f192, %f13, %f270;
	fma.rn.f32 	%f309, %f192, %f14, %f275;
	fma.rn.f32 	%f310, %f191, %f13, %f280;
	fma.rn.f32 	%f311, %f191, %f14, %f285;
	fma.rn.f32 	%f312, %f190, %f13, %f290;
	fma.rn.f32 	%f313, %f190, %f14, %f295;
	fma.rn.f32 	%f314, %f193, %f15, %f261;
	st.local.v4.f32 	[%rd23+-2000], {%f262, %f298, %f306, %f314};
	fma.rn.f32 	%f315, %f193, %f16, %f266;
	st.local.v4.f32 	[%rd23+-1488], {%f267, %f299, %f307, %f315};
	fma.rn.f32 	%f316, %f192, %f15, %f271;
	st.local.v4.f32 	[%rd23+-976], {%f272, %f300, %f308, %f316};
	fma.rn.f32 	%f317, %f192, %f16, %f276;
	st.local.v4.f32 	[%rd23+-464], {%f277, %f301, %f309, %f317};
	fma.rn.f32 	%f318, %f191, %f15, %f281;
	st.local.v4.f32 	[%rd23+48], {%f282, %f302, %f310, %f318};
	fma.rn.f32 	%f319, %f191, %f16, %f286;
	st.local.v4.f32 	[%rd23+560], {%f287, %f303, %f311, %f319};
	fma.rn.f32 	%f320, %f190, %f15, %f291;
	st.local.v4.f32 	[%rd23+1072], {%f292, %f304, %f312, %f320};
	fma.rn.f32 	%f321, %f190, %f16, %f296;
	st.local.v4.f32 	[%rd23+1584], {%f297, %f305, %f313, %f321};
	add.s32 	%r48, %r48, 16;
	add.s64 	%rd23, %rd23, 64;
	setp.ne.s32 	%p4, %r48, 384;
	@%p4 bra 	$L__BB0_5;
	mov.b32 	%r47, 1;
	mov.pred 	%p8, 0;
	@%p1 bra 	$L__BB0_4;
	add.s32 	%r46, %r46, 1;
	setp.ne.s32 	%p6, %r46, 512;
	@%p6 bra 	$L__BB0_1;
	shl.b32 	%r42, %r2, 16;
	and.b32  	%r43, %r42, 2147221504;
	or.b32  	%r44, %r43, %r3;
	add.s32 	%r45, %r44, %r4;
	mul.wide.u32 	%rd20, %r45, 4;
	cvta.to.global.u64 	%rd21, %rd11;
	add.s64 	%rd22, %rd20, %rd21;
	add.s64 	%rd25, %rd22, 524288;
	mov.b32 	%r49, 0;
$L__BB0_9:
	ld.local.v4.f32 	{%f322, %f323, %f324, %f325}, [%rd24+-2048];
	st.global.f32 	[%rd25+-524288], %f322;
	ld.local.v4.f32 	{%f326, %f327, %f328, %f329}, [%rd24+-1536];
	st.global.f32 	[%rd25+-522240], %f326;
	ld.local.v4.f32 	{%f330, %f331, %f332, %f333}, [%rd24+-1024];
	st.global.f32 	[%rd25+-262144], %f330;
	ld.local.v4.f32 	{%f334, %f335, %f336, %f337}, [%rd24+-512];
	st.global.f32 	[%rd25+-260096], %f334;
	ld.local.v4.f32 	{%f338, %f339, %f340, %f341}, [%rd24];
	st.global.f32 	[%rd25], %f338;
	ld.local.v4.f32 	{%f342, %f343, %f344, %f345}, [%rd24+512];
	st.global.f32 	[%rd25+2048], %f342;
	ld.local.v4.f32 	{%f346, %f347, %f348, %f349}, [%rd24+1024];
	st.global.f32 	[%rd25+262144], %f346;
	ld.local.v4.f32 	{%f350, %f351, %f352, %f353}, [%rd24+1536];
	st.global.f32 	[%rd25+264192], %f350;
	st.global.f32 	[%rd25+-524284], %f323;
	st.global.f32 	[%rd25+-522236], %f327;
	st.global.f32 	[%rd25+-262140], %f331;
	st.global.f32 	[%rd25+-260092], %f335;
	st.global.f32 	[%rd25+4], %f339;
	st.global.f32 	[%rd25+2052], %f343;
	st.global.f32 	[%rd25+262148], %f347;
	st.global.f32 	[%rd25+264196], %f351;
	st.global.f32 	[%rd25+-524280], %f324;
	st.global.f32 	[%rd25+-522232], %f328;
	st.global.f32 	[%rd25+-262136], %f332;
	st.global.f32 	[%rd25+-260088], %f336;
	st.global.f32 	[%rd25+8], %f340;
	st.global.f32 	[%rd25+2056], %f344;
	st.global.f32 	[%rd25+262152], %f348;
	st.global.f32 	[%rd25+264200], %f352;
	st.global.f32 	[%rd25+-524276], %f325;
	st.global.f32 	[%rd25+-522228], %f329;
	st.global.f32 	[%rd25+-262132], %f333;
	st.global.f32 	[%rd25+-260084], %f337;
	st.global.f32 	[%rd25+12], %f341;
	st.global.f32 	[%rd25+2060], %f345;
	st.global.f32 	[%rd25+262156], %f349;
	st.global.f32 	[%rd25+264204], %f353;
	ld.local.v4.f32 	{%f354, %f355, %f356, %f357}, [%rd24+-2032];
	st.global.f32 	[%rd25+-524272], %f354;
	ld.local.v4.f32 	{%f358, %f359, %f360, %f361}, [%rd24+-1520];
	st.global.f32 	[%rd25+-522224], %f358;
	ld.local.v4.f32 	{%f362, %f363, %f364, %f365}, [%rd24+-1008];
	st.global.f32 	[%rd25+-262128], %f362;
	ld.local.v4.f32 	{%f366, %f367, %f368, %f369}, [%rd24+-496];
	st.global.f32 	[%rd25+-260080], %f366;
	ld.local.v4.f32 	{%f370, %f371, %f372, %f373}, [%rd24+16];
	st.global.f32 	[%rd25+16], %f370;
	ld.local.v4.f32 	{%f374, %f375, %f376, %f377}, [%rd24+528];
	st.global.f32 	[%rd25+2064], %f374;
	ld.local.v4.f32 	{%f378, %f379, %f380, %f381}, [%rd24+1040];
	st.global.f32 	[%rd25+262160], %f378;
	ld.local.v4.f32 	{%f382, %f383, %f384, %f385}, [%rd24+1552];
	st.global.f32 	[%rd25+264208], %f382;
	st.global.f32 	[%rd25+-524268], %f355;
	st.global.f32 	[%rd25+-522220], %f359;
	st.global.f32 	[%rd25+-262124], %f363;
	st.global.f32 	[%rd25+-260076], %f367;
	st.global.f32 	[%rd25+20], %f371;
	st.global.f32 	[%rd25+2068], %f375;
	st.global.f32 	[%rd25+262164], %f379;
	st.global.f32 	[%rd25+264212], %f383;
	st.global.f32 	[%rd25+-524264], %f356;
	st.global.f32 	[%rd25+-522216], %f360;
	st.global.f32 	[%rd25+-262120], %f364;
	st.global.f32 	[%rd25+-260072], %f368;
	st.global.f32 	[%rd25+24], %f372;
	st.global.f32 	[%rd25+2072], %f376;
	st.global.f32 	[%rd25+262168], %f380;
	st.global.f32 	[%rd25+264216], %f384;
	st.global.f32 	[%rd25+-524260], %f357;
	st.global.f32 	[%rd25+-522212], %f361;
	st.global.f32 	[%rd25+-262116], %f365;
	st.global.f32 	[%rd25+-260068], %f369;
	st.global.f32 	[%rd25+28], %f373;
	st.global.f32 	[%rd25+2076], %f377;
	st.global.f32 	[%rd25+262172], %f381;
	st.global.f32 	[%rd25+264220], %f385;
	add.s32 	%r49, %r49, 1;
	add.s64 	%rd25, %rd25, 16384;
	add.s64 	%rd24, %rd24, 32;
	setp.ne.s32 	%p7, %r49, 16;
	@%p7 bra 	$L__BB0_9;
	ret;

}


// ===== COMPILED SASS (sm_100) =====

	.target	sm_100

	.elftype	@"ET_EXEC"


//--------------------- .note.nv.tkinfo           --------------------------
	.section	.note.nv.tkinfo,"",@"SHT_NOTE"
	.sectionflags	@"SHF_NOTE_NV_TKINFO"
	.tkinfo
        /*0018*/ 	.word	0x00000002
        /*0030*/ 	.string	""
        /*0030*/ 	.string	"ptxas"
        /*0030*/ 	.string	"Cuda compilation tools, release 13.0, V13.0.88"
        /*0030*/ 	.string	"Build cuda_13.0.r13.0/compiler.36424714_0"
        /*0030*/ 	.string	"-arch sm_100 -m 64 "



//--------------------- .note.nv.cuinfo           --------------------------
	.section	.note.nv.cuinfo,"",@"SHT_NOTE"
	.sectionflags	@"SHF_NOTE_NV_CUINFO"
        /*0018*/ 	.short	0x0002
        /*001a*/ 	.short	0x0064
        /*001c*/ 	.short	0x0082
	.zero		2


//--------------------- .nv.info                  --------------------------
	.section	.nv.info,"",@"SHT_CUDA_INFO"
	.align	4


	//----- nvinfo : EIATTR_REGCOUNT
	.align		4
        /*0000*/ 	.byte	0x04, 0x2f
        /*0002*/ 	.short	(.L_1 - .L_0)
	.align		4
.L_0:
        /*0004*/ 	.word	index@(mymatmul_kernel0)
        /*0008*/ 	.word	0x0000002f


	//----- nvinfo : EIATTR_FRAME_SIZE
	.align		4
.L_1:
        /*000c*/ 	.byte	0x04, 0x11
        /*000e*/ 	.short	(.L_3 - .L_2)
	.align		4
.L_2:
        /*0010*/ 	.word	index@(mymatmul_kernel0)
        /*0014*/ 	.word	0x00001000


	//----- nvinfo : EIATTR_MIN_STACK_SIZE
	.align		4
.L_3:
        /*0018*/ 	.byte	0x04, 0x12
        /*001a*/ 	.short	(.L_5 - .L_4)
	.align		4
.L_4:
        /*001c*/ 	.word	index@(mymatmul_kernel0)
        /*0020*/ 	.word	0x00001000
.L_5:


//--------------------- .nv.compat                --------------------------
	.section	.nv.compat,"",@"SHT_CUDA_COMPAT_INFO"
	.align	4
        /*0000*/ 	.byte	0x02, 0x09, 0x00, 0x00, 0x02, 0x02, 0x01, 0x00, 0x02, 0x05, 0x05, 0x00, 0x03, 0x07, 0x01, 0x01
        /*0010*/ 	.byte	0x02, 0x03, 0x00, 0x00, 0x02, 0x06, 0x01, 0x00, 0x04, 0x0b, 0x08, 0x00, 0x09, 0x00, 0x00, 0x00
        /*0020*/ 	.byte	0x00, 0x00, 0x00, 0x00


//--------------------- .nv.info.mymatmul_kernel0 --------------------------
	.section	.nv.info.mymatmul_kernel0,"",@"SHT_CUDA_INFO"
	.sectionflags	@""
	.align	4


	//----- nvinfo : EIATTR_CUDA_API_VERSION
	.align		4
        /*0000*/ 	.byte	0x04, 0x37
        /*0002*/ 	.short	(.L_7 - .L_6)
.L_6:
        /*0004*/ 	.word	0x00000082


	//----- nvinfo : EIATTR_KPARAM_INFO
	.align		4
.L_7:
        /*0008*/ 	.byte	0x04, 0x17
        /*000a*/ 	.short	(.L_9 - .L_8)
.L_8:
        /*000c*/ 	.word	0x00000000
        /*0010*/ 	.short	0x0002
        /*0012*/ 	.short	0x0010
        /*0014*/ 	.byte	0x00, 0xf5, 0x21, 0x00


	//----- nvinfo : EIATTR_KPARAM_INFO
	.align		4
.L_9:
        /*0018*/ 	.byte	0x04, 0x17
        /*001a*/ 	.short	(.L_11 - .L_10)
.L_10:
        /*001c*/ 	.word	0x00000000
        /*0020*/ 	.short	0x0001
        /*0022*/ 	.short	0x0008
        /*0024*/ 	.byte	0x00, 0xf5, 0x21, 0x00


	//----- nvinfo : EIATTR_KPARAM_INFO
	.align		4
.L_11:
        /*0028*/ 	.byte	0x04, 0x17
        /*002a*/ 	.short	(.L_13 - .L_12)
.L_12:
        /*002c*/ 	.word	0x00000000
        /*0030*/ 	.short	0x0000
        /*0032*/ 	.short	0x0000
        /*0034*/ 	.byte	0x00, 0xf5, 0x21, 0x00


	//----- nvinfo : EIATTR_SPARSE_MMA_MASK
	.align		4
.L_13:
        /*0038*/ 	.byte	0x03, 0x50
        /*003a*/ 	.short	0x0000


	//----- nvinfo : EIATTR_MAXREG_COUNT
	.align		4
        /*003c*/ 	.byte	0x03, 0x1b
        /*003e*/ 	.short	0x00ff


	//----- nvinfo : EIATTR_NUM_BARRIERS
	.align		4
        /*0040*/ 	.byte	0x02, 0x4c
        /*0042*/ 	.byte	0x01
	.zero		1


	//----- nvinfo : EIATTR_MERCURY_ISA_VERSION
	.align		4
        /*0044*/ 	.byte	0x03, 0x5f
        /*0046*/ 	.short	0x0101


	//----- nvinfo : EIATTR_VRC_CTA_INIT_COUNT
	.align		4
        /*0048*/ 	.byte	0x02, 0x4a
	.zero		1
	.zero		1


	//----- nvinfo : EIATTR_EXIT_INSTR_OFFSETS
	.align		4
        /*004c*/ 	.byte	0x04, 0x1c
        /*004e*/ 	.short	(.L_15 - .L_14)


	//   ....[0]....
.L_14:
        /*0050*/ 	.word	0x00002b00


	//----- nvinfo : EIATTR_MAX_THREADS
	.align		4
.L_15:
        /*0054*/ 	.byte	0x04, 0x05
        /*0056*/ 	.short	(.L_17 - .L_16)
.L_16:
        /*0058*/ 	.word	0x00000040
        /*005c*/ 	.word	0x00000001
        /*0060*/ 	.word	0x00000001


	//----- nvinfo : EIATTR_CBANK_PARAM_SIZE
	.align		4
.L_17:
        /*0064*/ 	.byte	0x03, 0x19
        /*0066*/ 	.short	0x0018


	//----- nvinfo : EIATTR_PARAM_CBANK
	.align		4
        /*0068*/ 	.byte	0x04, 0x0a
        /*006a*/ 	.short	(.L_19 - .L_18)
	.align		4
.L_18:
        /*006c*/ 	.word	index@(.nv.constant0.mymatmul_kernel0)
        /*0070*/ 	.short	0x0380
        /*0072*/ 	.short	0x0018


	//----- nvinfo : EIATTR_SW_WAR
	.align		4
.L_19:
        /*0074*/ 	.byte	0x04, 0x36
        /*0076*/ 	.short	(.L_21 - .L_20)
.L_20:
        /*0078*/ 	.word	0x00000008
.L_21:


//--------------------- .nv.callgraph             --------------------------
	.section	.nv.callgraph,"",@"SHT_CUDA_CALLGRAPH"
	.align	4
	.sectionentsize	8
	.align		4
        /*0000*/ 	.word	0x00000000
	.align		4
        /*0004*/ 	.word	0xffffffff
	.align		4
        /*0008*/ 	.word	0x00000000
	.align		4
        /*000c*/ 	.word	0xfffffffe
	.align		4
        /*0010*/ 	.word	0x00000000
	.align		4
        /*0014*/ 	.word	0xfffffffd
	.align		4
        /*0018*/ 	.word	0x00000000
	.align		4
        /*001c*/ 	.word	0xfffffffc


//--------------------- .text.mymatmul_kernel0    --------------------------
	.section	.text.mymatmul_kernel0,"ax",@progbits
	.align	128
        .global         mymatmul_kernel0
        .type           mymatmul_kernel0,@function
        .size           mymatmul_kernel0,(.L_x_5 - mymatmul_kernel0)
        .other          mymatmul_kernel0,@"STO_CUDA_ENTRY STV_DEFAULT"
mymatmul_kernel0:
.text.mymatmul_kernel0:
[----:B------:R-:W0:Y:S02]  /*0000*/  LDC R1, c[0x0][0x37c] ;  /* 0x0000df00ff017b82 */ /* 0x000e240000000800 */
[----:B0-----:R-:W-:Y:S01]  /*0010*/  IADD3 R1, PT, PT, R1, -0x1000, RZ ;  /* 0xfffff00001017810 */ /* 0x001fe20007ffe0ff */
[----:B------:R-:W0:Y:S01]  /*0020*/  S2R R40, SR_CTAID.X ;  /* 0x0000000000287919 */ /* 0x000e220000002500 */
[----:B------:R-:W-:Y:S01]  /*0030*/  HFMA2 R42, -RZ, RZ, 0, 0 ;  /* 0x00000000ff2a7431 */ /* 0x000fe200000001ff */
[----:B------:R-:W1:Y:S01]  /*0040*/  LDCU.64 UR10, c[0x0][0x358] ;  /* 0x00006b00ff0a77ac */ /* 0x000e620008000a00 */
[----:B------:R-:W-:Y:S01]  /*0050*/  IADD3 R0, PT, PT, R1, 0x800, RZ ;  /* 0x0000080001007810 */ /* 0x000fe20007ffe0ff */
[----:B------:R2:W-:Y:S04]  /*0060*/  STL.128 [R1], RZ ;  /* 0x000000ff01007387 */ /* 0x0005e80000100c00 */
[----:B------:R2:W-:Y:S04]  /*0070*/  STL.128 [R1+0x200], RZ ;  /* 0x000200ff01007387 */ /* 0x0005e80000100c00 */
        /* <DEDUP_REMOVED lines=253> */
[----:B01----:R2:W-:Y:S02]  /*1050*/  STL.128 [R1+0xff0], RZ ;  /* 0x000ff0ff01007387 */ /* 0x0035e40000100c00 */
.L_x_2:
[----:B------:R-:W0:Y:S01]  /*1060*/  S2R R2, SR_TID.X ;  /* 0x0000000000027919 */ /* 0x000e220000002100 */
[----:B------:R-:W1:Y:S01]  /*1070*/  LDC.64 R12, c[0x0][0x388] ;  /* 0x0000e200ff0c7b82 */ /* 0x000e620000000a00 */
[----:B------:R-:W-:-:S04]  /*1080*/  SHF.L.U32 R4, R40, 0xa, RZ ;  /* 0x0000000a28047819 */ /* 0x000fc800000006ff */
[----:B------:R-:W-:Y:S02]  /*1090*/  LOP3.LUT R5, R4, 0xc00, RZ, 0xc0, !PT ;  /* 0x00000c0004057812 */ /* 0x000fe400078ec0ff */
[----:B------:R-:W-:Y:S01]  /*10a0*/  SHF.L.U32 R4, R42, 0xd, RZ ;  /* 0x0000000d2a047819 */ /* 0x000fe200000006ff */
[----:B------:R-:W-:Y:S01]  /*10b0*/  BAR.SYNC.DEFER_BLOCKING 0x0 ;  /* 0x0000000000007b1d */ /* 0x000fe20000010000 */
[----:B0-----:R-:W-:Y:S02]  /*10c0*/  ISETP.GT.U32.AND P0, PT, R2, 0xf, PT ;  /* 0x0000000f0200780c */ /* 0x001fe40003f04070 */
[----:B------:R-:W-:-:S04]  /*10d0*/  IADD3 R5, PT, PT, R5, R2, RZ ;  /* 0x0000000205057210 */ /* 0x000fc80007ffe0ff */
[----:B------:R-:W-:-:S05]  /*10e0*/  LOP3.LUT R5, R5, R4, RZ, 0xfc, !PT ;  /* 0x0000000405057212 */ /* 0x000fca00078efcff */
[----:B-1----:R-:W-:Y:S02]  /*10f0*/  IMAD.WIDE.U32 R12, R5, 0x4, R12 ;  /* 0x00000004050c7825 */ /* 0x002fe400078e000c */
[----:B------:R-:W0:Y:S01]  /*1100*/  @!P0 LDC.64 R14, c[0x0][0x380] ;  /* 0x0000e000ff0e8b82 */ /* 0x000e220000000a00 */
[----:B------:R-:W-:Y:S02]  /*1110*/  @!P0 SHF.L.U32 R3, R40, 0xe, RZ ;  /* 0x0000000e28038819 */ /* 0x000fe400000006ff */
[----:B------:R-:W3:Y:S02]  /*1120*/  LDG.E.CONSTANT R18, desc[UR10][R12.64] ;  /* 0x0000000a0c127981 */ /* 0x000ee4000c1e9900 */
[----:B------:R-:W-:Y:S02]  /*1130*/  @!P0 LOP3.LUT R3, R3, 0x7fff0000, RZ, 0xc0, !PT ;  /* 0x7fff000003038812 */ /* 0x000fe400078ec0ff */
[----:B------:R-:W4:Y:S02]  /*1140*/  LDG.E.CONSTANT R20, desc[UR10][R12.64+0x100] ;  /* 0x0001000a0c147981 */ /* 0x000f24000c1e9900 */
[----:B------:R-:W-:-:S02]  /*1150*/  @!P0 LEA R3, R2, R3, 0xc ;  /* 0x0000000302038211 */ /* 0x000fc400078e60ff */
[----:B------:R-:W5:Y:S02]  /*1160*/  LDG.E.CONSTANT R22, desc[UR10][R12.64+0x200] ;  /* 0x0002000a0c167981 */ /* 0x000f64000c1e9900 */
[----:B------:R-:W-:Y:S02]  /*1170*/  @!P0 LEA R3, R42, R3, 0x1 ;  /* 0x000000032a038211 */ /* 0x000fe400078e08ff */
[----:B------:R-:W2:Y:S01]  /*1180*/  LDG.E.CONSTANT R24, desc[UR10][R12.64+0x300] ;  /* 0x0003000a0c187981 */ /* 0x000ea2000c1e9900 */
[----:B------:R-:W1:Y:S03]  /*1190*/  S2R R17, SR_CgaCtaId ;  /* 0x0000000000117919 */ /* 0x000e660000008800 */
[----:B------:R-:W2:Y:S01]  /*11a0*/  LDG.E.CONSTANT R26, desc[UR10][R12.64+0x500] ;  /* 0x0005000a0c1a7981 */ /* 0x000ea2000c1e9900 */
[----:B0-----:R-:W-:-:S03]  /*11b0*/  @!P0 IMAD.WIDE.U32 R14, R3, 0x4, R14 ;  /* 0x00000004030e8825 */ /* 0x001fc600078e000e */
[----:B------:R-:W2:Y:S04]  /*11c0*/  LDG.E.CONSTANT R28, desc[UR10][R12.64+0x600] ;  /* 0x0006000a0c1c7981 */ /* 0x000ea8000c1e9900 */
[----:B------:R-:W3:Y:S04]  /*11d0*/  @!P0 LDG.E.CONSTANT R4, desc[UR10][R14.64] ;  /* 0x0000000a0e048981 */ /* 0x000ee8000c1e9900 */
[----:B------:R-:W3:Y:S04]  /*11e0*/  @!P0 LDG.E.CONSTANT R5, desc[UR10][R14.64+0x4] ;  /* 0x0000040a0e058981 */ /* 0x000ee8000c1e9900 */
[----:B------:R-:W3:Y:S04]  /*11f0*/  @!P0 LDG.E.CONSTANT R6, desc[UR10][R14.64+0x1000] ;  /* 0x0010000a0e068981 */ /* 0x000ee8000c1e9900 */
[----:B------:R-:W3:Y:S04]  /*1200*/  @!P0 LDG.E.CONSTANT R7, desc[UR10][R14.64+0x1004] ;  /* 0x0010040a0e078981 */ /* 0x000ee8000c1e9900 */
[----:B------:R-:W4:Y:S04]  /*1210*/  @!P0 LDG.E.CONSTANT R8, desc[UR10][R14.64+0x2000] ;  /* 0x0020000a0e088981 */ /* 0x000f28000c1e9900 */
[----:B------:R-:W4:Y:S04]  /*1220*/  @!P0 LDG.E.CONSTANT R9, desc[UR10][R14.64+0x2004] ;  /* 0x0020040a0e098981 */ /* 0x000f28000c1e9900 */
[----:B------:R-:W4:Y:S04]  /*1230*/  @!P0 LDG.E.CONSTANT R10, desc[UR10][R14.64+0x3000] ;  /* 0x0030000a0e0a8981 */ /* 0x000f28000c1e9900 */
[----:B------:R-:W4:Y:S01]  /*1240*/  @!P0 LDG.E.CONSTANT R11, desc[UR10][R14.64+0x3004] ;  /* 0x0030040a0e0b8981 */ /* 0x000f22000c1e9900 */
[----:B------:R-:W-:-:S03]  /*1250*/  MOV R3, 0x400 ;  /* 0x0000040000037802 */ /* 0x000fc60000000f00 */
[----:B------:R-:W2:Y:S01]  /*1260*/  LDG.E.CONSTANT R30, desc[UR10][R12.64+0x700] ;  /* 0x0007000a0c1e7981 */ /* 0x000ea2000c1e9900 */
[----:B------:R-:W-:Y:S02]  /*1270*/  IADD3 R16, PT, PT, R3, 0x200, RZ ;  /* 0x0000020003107810 */ /* 0x000fe40007ffe0ff */
[C---:B-1----:R-:W-:Y:S01]  /*1280*/  @!P0 LEA R3, R17.reuse, R3, 0x18 ;  /* 0x0000000311038211 */ /* 0x042fe200078ec0ff */
[----:B------:R-:W2:Y:S01]  /*1290*/  LDG.E.CONSTANT R32, desc[UR10][R12.64+0x800] ;  /* 0x0008000a0c207981 */ /* 0x000ea2000c1e9900 */
[----:B------:R-:W-:Y:S02]  /*12a0*/  LEA R17, R17, R16, 0x18 ;  /* 0x0000001011117211 */ /* 0x000fe400078ec0ff */
[C---:B------:R-:W-:Y:S01]  /*12b0*/  @!P0 LEA R16, R2.reuse, R3, 0x5 ;  /* 0x0000000302108211 */ /* 0x040fe200078e28ff */
[----:B------:R-:W2:Y:S01]  /*12c0*/  LDG.E.CONSTANT R14, desc[UR10][R12.64+0x400] ;  /* 0x0004000a0c0e7981 */ /* 0x000ea2000c1e9900 */
[----:B------:R-:W-:-:S03]  /*12d0*/  LEA R3, R2, R17, 0x2 ;  /* 0x0000001102037211 */ /* 0x000fc600078e10ff */
[----:B------:R-:W2:Y:S04]  /*12e0*/  LDG.E.CONSTANT R34, desc[UR10][R12.64+0x4200] ;  /* 0x0042000a0c227981 */ /* 0x000ea8000c1e9900 */
        /* <DEDUP_REMOVED lines=9> */
[----:B---3--:R0:W-:Y:S04]  /*1380*/  @!P0 STS.128 [R16], R4 ;  /* 0x0000000410008388 */ /* 0x0081e80000000c00 */
[----:B----4-:R1:W-:Y:S04]  /*1390*/  @!P0 STS.128 [R16+0x10], R8 ;  /* 0x0000100810008388 */ /* 0x0103e80000000c00 */
[----:B------:R3:W-:Y:S04]  /*13a0*/  STS [R3], R18 ;  /* 0x0000001203007388 */ /* 0x0007e80000000800 */
[----:B------:R4:W-:Y:S04]  /*13b0*/  STS [R3+0x100], R20 ;  /* 0x0001001403007388 */ /* 0x0009e80000000800 */
[----:B-----5:R5:W-:Y:S04]  /*13c0*/  STS [R3+0x200], R22 ;  /* 0x0002001603007388 */ /* 0x020be80000000800 */
[----:B--2---:R2:W-:Y:S04]  /*13d0*/  STS [R3+0x300], R24 ;  /* 0x0003001803007388 */ /* 0x0045e80000000800 */
[----:B0-----:R-:W2:Y:S04]  /*13e0*/  LDG.E.CONSTANT R4, desc[UR10][R12.64+0x900] ;  /* 0x0009000a0c047981 */ /* 0x001ea8000c1e9900 */
[----:B------:R-:W2:Y:S04]  /*13f0*/  LDG.E.CONSTANT R6, desc[UR10][R12.64+0xa00] ;  /* 0x000a000a0c067981 */ /* 0x000ea8000c1e9900 */
[----:B-1----:R-:W2:Y:S04]  /*1400*/  LDG.E.CONSTANT R8, desc[UR10][R12.64+0xb00] ;  /* 0x000b000a0c087981 */ /* 0x002ea8000c1e9900 */
[----:B------:R-:W2:Y:S04]  /*1410*/  LDG.E.CONSTANT R10, desc[UR10][R12.64+0xc00] ;  /* 0x000c000a0c0a7981 */ /* 0x000ea8000c1e9900 */
[----:B------:R-:W2:Y:S04]  /*1420*/  LDG.E.CONSTANT R16, desc[UR10][R12.64+0xd00] ;  /* 0x000d000a0c107981 */ /* 0x000ea8000c1e9900 */
[----:B---3--:R-:W3:Y:S04]  /*1430*/  LDG.E.CONSTANT R18, desc[UR10][R12.64+0xe00] ;  /* 0x000e000a0c127981 */ /* 0x008ee8000c1e9900 */
[----:B----4-:R-:W4:Y:S04]  /*1440*/  LDG.E.CONSTANT R20, desc[UR10][R12.64+0xf00] ;  /* 0x000f000a0c147981 */ /* 0x010f28000c1e9900 */
[----:B-----5:R-:W5:Y:S04]  /*1450*/  LDG.E.CONSTANT R22, desc[UR10][R12.64+0x4000] ;  /* 0x0040000a0c167981 */ /* 0x020f68000c1e9900 */
[----:B--2---:R-:W2:Y:S04]  /*1460*/  LDG.E.CONSTANT R24, desc[UR10][R12.64+0x4100] ;  /* 0x0041000a0c187981 */ /* 0x004ea8000c1e9900 */
[----:B------:R-:W2:Y:S04]  /*1470*/  LDG.E.CONSTANT R5, desc[UR10][R12.64+0x4600] ;  /* 0x0046000a0c057981 */ /* 0x000ea8000c1e9900 */
[----:B------:R-:W2:Y:S04]  /*1480*/  LDG.E.CONSTANT R7, desc[UR10][R12.64+0x4700] ;  /* 0x0047000a0c077981 */ /* 0x000ea8000c1e9900 */
[----:B------:R-:W2:Y:S04]  /*1490*/  LDG.E.CONSTANT R9, desc[UR10][R12.64+0x4800] ;  /* 0x0048000a0c097981 */ /* 0x000ea8000c1e9900 */
[----:B------:R-:W2:Y:S04]  /*14a0*/  LDG.E.CONSTANT R11, desc[UR10][R12.64+0x4900] ;  /* 0x0049000a0c0b7981 */ /* 0x000ea8000c1e9900 */
[----:B------:R0:W-:Y:S04]  /*14b0*/  STS [R3+0x400], R14 ;  /* 0x0004000e03007388 */ /* 0x0001e80000000800 */
        /* <DEDUP_REMOVED lines=13> */
[----:B------:R0:W-:Y:S01]  /*1590*/  STS [R3+0x1f00], R25 ;  /* 0x001f001903007388 */ /* 0x0001e20000000800 */
[----:B------:R-:W-:Y:S01]  /*15a0*/  UPLOP3.LUT UP0, UPT, UPT, UPT, UPT, 0x80, 0x8 ;  /* 0x000000000008789c */ /* 0x000fe20003f0f070 */
[----:B------:R-:W-:-:S02]  /*15b0*/  UMOV UR4, URZ ;  /* 0x000000ff00047c82 */ /* 0x000fc40008000000 */
[----:B------:R0:W-:Y:S04]  /*15c0*/  STS [R3+0x900], R4 ;  /* 0x0009000403007388 */ /* 0x0001e80000000800 */
[----:B------:R0:W-:Y:S04]  /*15d0*/  STS [R3+0xa00], R6 ;  /* 0x000a000603007388 */ /* 0x0001e80000000800 */
[----:B------:R0:W-:Y:S04]  /*15e0*/  STS [R3+0xb00], R8 ;  /* 0x000b000803007388 */ /* 0x0001e80000000800 */
[----:B------:R0:W-:Y:S04]  /*15f0*/  STS [R3+0xc00], R10 ;  /* 0x000c000a03007388 */ /* 0x0001e80000000800 */
[----:B------:R0:W-:Y:S04]  /*1600*/  STS [R3+0xd00], R16 ;  /* 0x000d001003007388 */ /* 0x0001e80000000800 */
[----:B---3--:R0:W-:Y:S04]  /*1610*/  STS [R3+0xe00], R18 ;  /* 0x000e001203007388 */ /* 0x0081e80000000800 */
[----:B----4-:R0:W-:Y:S04]  /*1620*/  STS [R3+0xf00], R20 ;  /* 0x000f001403007388 */ /* 0x0101e80000000800 */
[----:B-----5:R0:W-:Y:S04]  /*1630*/  STS [R3+0x1000], R22 ;  /* 0x0010001603007388 */ /* 0x0201e80000000800 */
[----:B--2---:R0:W-:Y:S04]  /*1640*/  STS [R3+0x1100], R24 ;  /* 0x0011001803007388 */ /* 0x0041e80000000800 */
[----:B------:R0:W-:Y:S04]  /*1650*/  STS [R3+0x1600], R5 ;  /* 0x0016000503007388 */ /* 0x0001e80000000800 */
[----:B------:R0:W-:Y:S04]  /*1660*/  STS [R3+0x1700], R7 ;  /* 0x0017000703007388 */ /* 0x0001e80000000800 */
[----:B------:R0:W-:Y:S04]  /*1670*/  STS [R3+0x1800], R9 ;  /* 0x0018000903007388 */ /* 0x0001e80000000800 */
[----:B------:R0:W-:Y:S01]  /*1680*/  STS [R3+0x1900], R11 ;  /* 0x0019000b03007388 */ /* 0x0001e20000000800 */
[----:B------:R-:W-:Y:S06]  /*1690*/  BAR.SYNC.DEFER_BLOCKING 0x0 ;  /* 0x0000000000007b1d */ /* 0x000fec0000010000 */
.L_x_1:
[----:B------:R-:W1:Y:S01]  /*16a0*/  S2UR UR7, SR_CgaCtaId ;  /* 0x00000000000779c3 */ /* 0x000e620000008800 */
[----:B------:R-:W-:Y:S01]  /*16b0*/  UMOV UR5, 0x400 ;  /* 0x0000040000057882 */ /* 0x000fe20000000000 */
[----:B------:R-:W-:Y:S01]  /*16c0*/  USHF.L.U32 UR8, UR4, 0xc, URZ ;  /* 0x0000000c04087899 */ /* 0x000fe200080006ff */
[----:B0-----:R-:W-:Y:S01]  /*16d0*/  SHF.L.U32 R3, R2, 0x5, RZ ;  /* 0x0000000502037819 */ /* 0x001fe200000006ff */
[----:B------:R-:W-:Y:S01]  /*16e0*/  UIADD3 UR6, UPT, UPT, UR5, 0x200, URZ ;  /* 0x0000020005067890 */ /* 0x000fe2000fffe0ff */
[----:B------:R-:W-:Y:S01]  /*16f0*/  HFMA2 R41, -RZ, RZ, 0, 1.52587890625e-05 ;  /* 0x00000100ff297431 */ /* 0x000fe200000001ff */
[----:B------:R-:W-:Y:S02]  /*1700*/  UPLOP3.LUT UP1, UPT, UPT, UPT, UP0, 0x80, 0x8 ;  /* 0x000000000008789c */ /* 0x000fe40003f2f000 */
[----:B------:R-:W-:Y:S02]  /*1710*/  LOP3.LUT R20, R3, UR8, RZ, 0xfc, !PT ;  /* 0x0000000803147c12 */ /* 0x000fe4000f8efcff */
[----:B------:R-:W-:Y:S01]  /*1720*/  MOV R3, R0 ;  /* 0x0000000000037202 */ /* 0x000fe20000000f00 */
[----:B-1----:R-:W-:-:S02]  /*1730*/  ULEA UR6, UR7, UR6, 0x18 ;  /* 0x0000000607067291 */ /* 0x002fc4000f8ec0ff */
[----:B------:R-:W-:-:S04]  /*1740*/  ULEA UR5, UR7, UR5, 0x18 ;  /* 0x0000000507057291 */ /* 0x000fc8000f8ec0ff */
[----:B------:R-:W-:-:S03]  /*1750*/  ULEA UR4, UR4, UR5, 0x2 ;  /* 0x0000000504047291 */ /* 0x000fc6000f8e10ff */
[----:B------:R0:W1:Y:S04]  /*1760*/  LDS.128 R4, [R20+UR6] ;  /* 0x0000000614047984 */ /* 0x0000680008000c00 */
[----:B------:R0:W2:Y:S04]  /*1770*/  LDS.128 R8, [R20+UR6+0x800] ;  /* 0x0008000614087984 */ /* 0x0000a80008000c00 */
[----:B------:R0:W3:Y:S04]  /*1780*/  LDS.128 R12, [R20+UR6+0x10] ;  /* 0x00001006140c7984 */ /* 0x0000e80008000c00 */
[----:B------:R0:W4:Y:S02]  /*1790*/  LDS.128 R16, [R20+UR6+0x810] ;  /* 0x0008100614107984 */ /* 0x0001240008000c00 */
.L_x_0:
[----:B------:R-:W1:Y:S04]  /*17a0*/  LDL.128 R24, [R3+-0x800] ;  /* 0xfff8000003187983 */ /* 0x000e680000100c00 */
[----:B0-----:R-:W2:Y:S04]  /*17b0*/  LDL.128 R20, [R3+-0x600] ;  /* 0xfffa000003147983 */ /* 0x001ea80000100c00 */
[----:B------:R-:W1:Y:S04]  /*17c0*/  LDS R39, [R41+UR4+-0x100] ;  /* 0xffff000429277984 */ /* 0x000e680008000800 */
[----:B------:R-:W3:Y:S04]  /*17d0*/  LDL.128 R28, [R3+-0x7f0] ;  /* 0xfff81000031c7983 */ /* 0x000ee80000100c00 */
[----:B------:R-:W0:Y:S01]  /*17e0*/  LDS R43, [R41+UR4+-0x80] ;  /* 0xffff8004292b7984 */ /* 0x000e220008000800 */
[-C--:B-1----:R-:W-:Y:S01]  /*17f0*/  FFMA R24, R4, R39.reuse, R24 ;  /* 0x0000002704187223 */ /* 0x082fe20000000018 */
[-C--:B------:R-:W-:Y:S01]  /*1800*/  FFMA R25, R5, R39.reuse, R25 ;  /* 0x0000002705197223 */ /* 0x080fe20000000019 */
[-C--:B------:R-:W-:Y:S01]  /*1810*/  FFMA R26, R6, R39.reuse, R26 ;  /* 0x00000027061a7223 */ /* 0x080fe2000000001a */
[-C--:B------:R-:W-:Y:S01]  /*1820*/  FFMA R27, R7, R39.reuse, R27 ;  /* 0x00000027071b7223 */ /* 0x080fe2000000001b */
[-C--:B--2---:R-:W-:Y:S01]  /*1830*/  FFMA R32, R8, R39.reuse, R20 ;  /* 0x0000002708207223 */ /* 0x084fe20000000014 */
[-C--:B------:R-:W-:Y:S01]  /*1840*/  FFMA R33, R9, R39.reuse, R21 ;  /* 0x0000002709217223 */ /* 0x080fe20000000015 */
[-C--:B------:R-:W-:Y:S01]  /*1850*/  FFMA R34, R10, R39.reuse, R22 ;  /* 0x000000270a227223 */ /* 0x080fe20000000016 */
[-C--:B------:R-:W-:Y:S01]  /*1860*/  FFMA R35, R11, R39.reuse, R23 ;  /* 0x000000270b237223 */ /* 0x080fe20000000017 */
[----:B------:R1:W-:Y:S04]  /*1870*/  STL.128 [R3+-0x800], R24 ;  /* 0xfff8001803007387 */ /* 0x0003e80000100c00 */
[----:B------:R-:W0:Y:S04]  /*1880*/  LDL.128 R20, [R3+-0x400] ;  /* 0xfffc000003147983 */ /* 0x000e280000100c00 */
[----:B-1----:R-:W4:Y:S01]  /*1890*/  LDL.128 R24, [R3+-0x5f0] ;  /* 0xfffa100003187983 */ /* 0x002f220000100c00 */
[-C--:B---3--:R-:W-:Y:S01]  /*18a0*/  FFMA R28, R12, R39.reuse, R28 ;  /* 0x000000270c1c7223 */ /* 0x088fe2000000001c */
[-C--:B------:R-:W-:Y:S01]  /*18b0*/  FFMA R29, R13, R39.reuse, R29 ;  /* 0x000000270d1d7223 */ /* 0x080fe2000000001d */
[-C--:B------:R-:W-:Y:S01]  /*18c0*/  FFMA R30, R14, R39.reuse, R30 ;  /* 0x000000270e1e7223 */ /* 0x080fe2000000001e */
[----:B------:R-:W-:-:S05]  /*18d0*/  FFMA R31, R15, R39, R31 ;  /* 0x000000270f1f7223 */ /* 0x000fca000000001f */
[----:B------:R1:W-:Y:S04]  /*18e0*/  STL.128 [R3+-0x7f0], R28 ;  /* 0xfff8101c03007387 */ /* 0x0003e80000100c00 */
[----:B-1----:R-:W2:Y:S01]  /*18f0*/  LDL.128 R28, [R3+-0x3f0] ;  /* 0xfffc1000031c7983 */ /* 0x002ea20000100c00 */
[-C--:B0-----:R-:W-:Y:S01]  /*1900*/  FFMA R20, R4, R43.reuse, R20 ;  /* 0x0000002b04147223 */ /* 0x081fe20000000014 */
[-C--:B------:R-:W-:Y:S01]  /*1910*/  FFMA R21, R5, R43.reuse, R21 ;  /* 0x0000002b05157223 */ /* 0x080fe20000000015 */
[-C--:B------:R-:W-:Y:S01]  /*1920*/  FFMA R22, R6, R43.reuse, R22 ;  /* 0x0000002b06167223 */ /* 0x080fe20000000016 */
[----:B------:R-:W-:-:S05]  /*1930*/  FFMA R23, R7, R43, R23 ;  /* 0x0000002b07177223 */ /* 0x000fca0000000017 */
[----:B------:R0:W-:Y:S01]  /*1940*/  STL.128 [R3+-0x400], R20 ;  /* 0xfffc001403007387 */ /* 0x0001e20000100c00 */
[-C--:B----4-:R-:W-:Y:S01]  /*1950*/  FFMA R36, R16, R39.reuse, R24 ;  /* 0x0000002710247223 */ /* 0x090fe20000000018 */
[-C--:B------:R-:W-:Y:S01]  /*1960*/  FFMA R37, R17, R39.reuse, R25 ;  /* 0x0000002711257223 */ /* 0x080fe20000000019 */
[-C--:B------:R-:W-:Y:S01]  /*1970*/  FFMA R38, R18, R39.reuse, R26 ;  /* 0x0000002712267223 */ /* 0x080fe2000000001a */
[----:B------:R-:W-:Y:S02]  /*1980*/  FFMA R39, R19, R39, R27 ;  /* 0x0000002713277223 */ /* 0x000fe4000000001b */
[----:B------:R-:W3:Y:S04]  /*1990*/  LDL.128 R24, [R3+-0x200] ;  /* 0xfffe000003187983 */ /* 0x000ee80000100c00 */
[----:B0-----:R-:W4:Y:S04]  /*19a0*/  LDL.128 R20, [R3+-0x1f0] ;  /* 0xfffe100003147983 */ /* 0x001f280000100c00 */
[----:B------:R2:W-:Y:S02]  /*19b0*/  STL.128 [R3+-0x600], R32 ;  /* 0xfffa002003007387 */ /* 0x0005e40000100c00 */
[-C--:B--2---:R-:W-:Y:S01]  /*19c0*/  FFMA R32, R12, R43.reuse, R28 ;  /* 0x0000002b0c207223 */ /* 0x084fe2000000001c */
[-C--:B------:R-:W-:Y:S01]  /*19d0*/  FFMA R33, R13, R43.reuse, R29 ;  /* 0x0000002b0d217223 */ /* 0x080fe2000000001d */
[-C--:B------:R-:W-:Y:S01]  /*19e0*/  FFMA R34, R14, R43.reuse, R30 ;  /* 0x0000002b0e227223 */ /* 0x080fe2000000001e */
[----:B------:R-:W-:-:S02]  /*19f0*/  FFMA R35, R15, R43, R31 ;  /* 0x0000002b0f237223 */ /* 0x000fc4000000001f */
[----:B------:R-:W2:Y:S01]  /*1a00*/  LDL.128 R28, [R3+0x200] ;  /* 0x00020000031c7983 */ /* 0x000ea20000100c00 */
[-C--:B---3--:R-:W-:Y:S01]  /*1a10*/  FFMA R24, R8, R43.reuse, R24 ;  /* 0x0000002b08187223 */ /* 0x088fe20000000018 */
[-C--:B------:R-:W-:Y:S01]  /*1a20*/  FFMA R25, R9, R43.reuse, R25 ;  /* 0x0000002b09197223 */ /* 0x080fe20000000019 */
[-C--:B------:R-:W-:Y:S01]  /*1a30*/  FFMA R26, R10, R43.reuse, R26 ;  /* 0x0000002b0a1a7223 */ /* 0x080fe2000000001a */
[-C--:B------:R-:W-:Y:S01]  /*1a40*/  FFMA R27, R11, R43.reuse, R27 ;  /* 0x0000002b0b1b7223 */ /* 0x080fe2000000001b */
[-C--:B----4-:R-:W-:Y:S01]  /*1a50*/  FFMA R20, R16, R43.reuse, R20 ;  /* 0x0000002b10147223 */ /* 0x090fe20000000014 */
[-C--:B------:R-:W-:Y:S01]  /*1a60*/  FFMA R21, R17, R43.reuse, R21 ;  /* 0x0000002b11157223 */ /* 0x080fe20000000015 */
[-C--:B------:R-:W-:Y:S01]  /*1a70*/  FFMA R22, R18, R43.reuse, R22 ;  /* 0x0000002b12167223 */ /* 0x080fe20000000016 */
[----:B------:R-:W-:Y:S01]  /*1a80*/  FFMA R23, R19, R43, R23 ;  /* 0x0000002b13177223 */ /* 0x000fe20000000017 */
[----:B------:R0:W-:Y:S04]  /*1a90*/  STL.128 [R3+-0x200], R24 ;  /* 0xfffe001803007387 */ /* 0x0001e80000100c00 */
[----:B------:R1:W-:Y:S04]  /*1aa0*/  STL.128 [R3+-0x1f0], R20 ;  /* 0xfffe101403007387 */ /* 0x0003e80000100c00 */
[----:B0-----:R-:W3:Y:S04]  /*1ab0*/  LDL.128 R24, [R3] ;  /* 0x0000000003187983 */ /* 0x001ee80000100c00 */
[----:B-1----:R-:W4:Y:S04]  /*1ac0*/  LDL.128 R20, [R3+0x10] ;  /* 0x0000100003147983 */ /* 0x002f280000100c00 */
[----:B------:R-:W-:Y:S04]  /*1ad0*/  STL.128 [R3+-0x5f0], R36 ;  /* 0xfffa102403007387 */ /* 0x000fe80000100c00 */
[----:B------:R-:W2:Y:S04]  /*1ae0*/  LDS R36, [R41+UR4] ;  /* 0x0000000429247984 */ /* 0x000ea80008000800 */
[----:B------:R2:W-:Y:S04]  /*1af0*/  STL.128 [R3+-0x3f0], R32 ;  /* 0xfffc102003007387 */ /* 0x0005e80000100c00 */
[----:B------:R-:W0:Y:S01]  /*1b00*/  LDS R37, [R41+UR4+0x80] ;  /* 0x0000800429257984 */ /* 0x000e220008000800 */
[-C--:B--2---:R-:W-:Y:S01]  /*1b10*/  FFMA R32, R8, R36.reuse, R28 ;  /* 0x0000002408207223 */ /* 0x084fe2000000001c */
[-C--:B------:R-:W-:Y:S01]  /*1b20*/  FFMA R33, R9, R36.reuse, R29 ;  /* 0x0000002409217223 */ /* 0x080fe2000000001d */
[-C--:B------:R-:W-:Y:S01]  /*1b30*/  FFMA R34, R10, R36.reuse, R30 ;  /* 0x000000240a227223 */ /* 0x080fe2000000001e */
[----:B------:R-:W-:-:S02]  /*1b40*/  FFMA R35, R11, R36, R31 ;  /* 0x000000240b237223 */ /* 0x000fc4000000001f */
[----:B------:R-:W0:Y:S01]  /*1b50*/  LDL.128 R28, [R3+0x400] ;  /* 0x00040000031c7983 */ /* 0x000e220000100c00 */
        /* <DEDUP_REMOVED lines=8> */
[----:B------:R1:W-:Y:S04]  /*1be0*/  STL.128 [R3], R24 ;  /* 0x0000001803007387 */ /* 0x0003e80000100c00 */
[----:B------:R2:W-:Y:S04]  /*1bf0*/  STL.128 [R3+0x10], R20 ;  /* 0x0000101403007387 */ /* 0x0005e80000100c00 */
[----:B-1----:R-:W3:Y:S04]  /*1c00*/  LDL.128 R24, [R3+0x210] ;  /* 0x0002100003187983 */ /* 0x002ee80000100c00 */
[----:B--2---:R-:W2:Y:S04]  /*1c10*/  LDL.128 R20, [R3+0x600] ;  /* 0x0006000003147983 */ /* 0x004ea80000100c00 */
[----:B------:R0:W-:Y:S02]  /*1c20*/  STL.128 [R3+0x200], R32 ;  /* 0x0002002003007387 */ /* 0x0001e40000100c00 */
[-C--:B0-----:R-:W-:Y:S01]  /*1c30*/  FFMA R32, R4, R37.reuse, R28 ;  /* 0x0000002504207223 */ /* 0x081fe2000000001c */
[-C--:B------:R-:W-:Y:S01]  /*1c40*/  FFMA R33, R5, R37.reuse, R29 ;  /* 0x0000002505217223 */ /* 0x080fe2000000001d */
[-C--:B------:R-:W-:Y:S01]  /*1c50*/  FFMA R34, R6, R37.reuse, R30 ;  /* 0x0000002506227223 */ /* 0x080fe2000000001e */
[----:B------:R-:W-:-:S02]  /*1c60*/  FFMA R35, R7, R37, R31 ;  /* 0x0000002507237223 */ /* 0x000fc4000000001f */
[----:B------:R-:W4:Y:S01]  /*1c70*/  LDL.128 R28, [R3+0x610] ;  /* 0x00061000031c7983 */ /* 0x000f220000100c00 */
[-C--:B---3--:R-:W-:Y:S01]  /*1c80*/  FFMA R24, R16, R36.reuse, R24 ;  /* 0x0000002410187223 */ /* 0x088fe20000000018 */
[-C--:B------:R-:W-:Y:S01]  /*1c90*/  FFMA R25, R17, R36.reuse, R25 ;  /* 0x0000002411197223 */ /* 0x080fe20000000019 */
[-C--:B------:R-:W-:Y:S01]  /*1ca0*/  FFMA R26, R18, R36.reuse, R26 ;  /* 0x00000024121a7223 */ /* 0x080fe2000000001a */
[----:B------:R-:W-:Y:S01]  /*1cb0*/  FFMA R27, R19, R36, R27 ;  /* 0x00000024131b7223 */ /* 0x000fe2000000001b */
[-C--:B--2---:R-:W-:Y:S01]  /*1cc0*/  FFMA R20, R8, R37.reuse, R20 ;  /* 0x0000002508147223 */ /* 0x084fe20000000014 */
[-C--:B------:R-:W-:Y:S01]  /*1cd0*/  FFMA R21, R9, R37.reuse, R21 ;  /* 0x0000002509157223 */ /* 0x080fe20000000015 */
[-C--:B------:R-:W-:Y:S01]  /*1ce0*/  FFMA R22, R10, R37.reuse, R22 ;  /* 0x000000250a167223 */ /* 0x080fe20000000016 */
[-C--:B------:R-:W-:Y:S01]  /*1cf0*/  FFMA R23, R11, R37.reuse, R23 ;  /* 0x000000250b177223 */ /* 0x080fe20000000017 */
[----:B------:R0:W-:Y:S04]  /*1d00*/  STL.128 [R3+0x210], R24 ;  /* 0x0002101803007387 */ /* 0x0001e80000100c00 */
[----:B------:R1:W-:Y:S04]  /*1d10*/  STL.128 [R3+0x600], R20 ;  /* 0x0006001403007387 */ /* 0x0003e80000100c00 */
[----:B------:R-:W2:Y:S04]  /*1d20*/  LDS R36, [R41+UR4+-0xf8] ;  /* 0xffff080429247984 */ /* 0x000ea80008000800 */
[----:B0-----:R-:W3:Y:S04]  /*1d30*/  LDL.128 R24, [R3+0x410] ;  /* 0x0004100003187983 */ /* 0x001ee80000100c00 */
[----:B-1----:R-:W2:Y:S04]  /*1d40*/  LDL.128 R20, [R3+-0x7e0] ;  /* 0xfff8200003147983 */ /* 0x002ea80000100c00 */
[----:B------:R4:W-:Y:S02]  /*1d50*/  STL.128 [R3+0x400], R32 ;  /* 0x0004002003007387 */ /* 0x0009e40000100c00 */
[-C--:B----4-:R-:W-:Y:S01]  /*1d60*/  FFMA R32, R16, R37.reuse, R28 ;  /* 0x0000002510207223 */ /* 0x090fe2000000001c */
[-C--:B------:R-:W-:Y:S01]  /*1d70*/  FFMA R33, R17, R37.reuse, R29 ;  /* 0x0000002511217223 */ /* 0x080fe2000000001d */
[-C--:B------:R-:W-:Y:S01]  /*1d80*/  FFMA R34, R18, R37.reuse, R30 ;  /* 0x0000002512227223 */ /* 0x080fe2000000001e */
[----:B------:R-:W-:-:S02]  /*1d90*/  FFMA R35, R19, R37, R31 ;  /* 0x0000002513237223 */ /* 0x000fc4000000001f */
[----:B------:R-:W4:Y:S01]  /*1da0*/  LDL.128 R28, [R3+-0x7d0] ;  /* 0xfff83000031c7983 */ /* 0x000f220000100c00 */
        /* <DEDUP_REMOVED lines=9> */
[----:B------:R1:W-:Y:S04]  /*1e40*/  STL.128 [R3+-0x7e0], R20 ;  /* 0xfff8201403007387 */ /* 0x0003e80000100c00 */
[----:B------:R4:W-:Y:S04]  /*1e50*/  STL.128 [R3+0x610], R32 ;  /* 0x0006102003007387 */ /* 0x0009e80000100c00 */
[----:B------:R-:W-:Y:S04]  /*1e60*/  LDS R37, [R41+UR4+0x8] ;  /* 0x0000080429257984 */ /* 0x000fe80008000800 */
[----:B0-----:R-:W2:Y:S04]  /*1e70*/  LDL.128 R24, [R3+-0x5e0] ;  /* 0xfffa200003187983 */ /* 0x001ea80000100c00 */
[----:B-1----:R-:W3:Y:S01]  /*1e80*/  LDL.128 R20, [R3+-0x5d0] ;  /* 0xfffa300003147983 */ /* 0x002ee20000100c00 */
[-C--:B----4-:R-:W-:Y:S01]  /*1e90*/  FFMA R32, R12, R36.reuse, R28 ;  /* 0x000000240c207223 */ /* 0x090fe2000000001c */
[-C--:B------:R-:W-:Y:S01]  /*1ea0*/  FFMA R33, R13, R36.reuse, R29 ;  /* 0x000000240d217223 */ /* 0x080fe2000000001d */
[-C--:B------:R-:W-:Y:S01]  /*1eb0*/  FFMA R34, R14, R36.reuse, R30 ;  /* 0x000000240e227223 */ /* 0x080fe2000000001e */
[----:B------:R-:W-:-:S02]  /*1ec0*/  FFMA R35, R15, R36, R31 ;  /* 0x000000240f237223 */ /* 0x000fc4000000001f */
[----:B------:R-:W4:Y:S01]  /*1ed0*/  LDL.128 R28, [R3+-0x1e0] ;  /* 0xfffe2000031c7983 */ /* 0x000f220000100c00 */
[-C--:B--2---:R-:W-:Y:S01]  /*1ee0*/  FFMA R24, R8, R36.reuse, R24 ;  /* 0x0000002408187223 */ /* 0x084fe20000000018 */
[-C--:B------:R-:W-:Y:S01]  /*1ef0*/  FFMA R25, R9, R36.reuse, R25 ;  /* 0x0000002409197223 */ /* 0x080fe20000000019 */
[-C--:B------:R-:W-:Y:S01]  /*1f00*/  FFMA R26, R10, R36.reuse, R26 ;  /* 0x000000240a1a7223 */ /* 0x080fe2000000001a */
[-C--:B------:R-:W-:Y:S01]  /*1f10*/  FFMA R27, R11, R36.reuse, R27 ;  /* 0x000000240b1b7223 */ /* 0x080fe2000000001b */
[-C--:B---3--:R-:W-:Y:S01]  /*1f20*/  FFMA R20, R16, R36.reuse, R20 ;  /* 0x0000002410147223 */ /* 0x088fe20000000014 */
[-C--:B------:R-:W-:Y:S01]  /*1f30*/  FFMA R21, R17, R36.reuse, R21 ;  /* 0x0000002411157223 */ /* 0x080fe20000000015 */
[-C--:B------:R-:W-:Y:S01]  /*1f40*/  FFMA R22, R18, R36.reuse, R22 ;  /* 0x0000002412167223 */ /* 0x080fe20000000016 */
[----:B------:R-:W-:Y:S01]  /*1f50*/  FFMA R23, R19, R36, R23 ;  /* 0x0000002413177223 */ /* 0x000fe20000000017 */
[----:B------:R0:W-:Y:S04]  /*1f60*/  STL.128 [R3+-0x5e0], R24 ;  /* 0xfffa201803007387 */ /* 0x0001e80000100c00 */
[----:B------:R1:W-:Y:S04]  /*1f70*/  STL.128 [R3+-0x5d0], R20 ;  /* 0xfffa301403007387 */ /* 0x0003e80000100c00 */
[----:B------:R-:W4:Y:S04]  /*1f80*/  LDS R36, [R41+UR4+-0x78] ;  /* 0xffff880429247984 */ /* 0x000f280008000800 */
[----:B0-----:R-:W2:Y:S04]  /*1f90*/  LDL.128 R24, [R3+-0x3e0] ;  /* 0xfffc200003187983 */ /* 0x001ea80000100c00 */
[----:B-1----:R-:W3:Y:S04]  /*1fa0*/  LDL.128 R20, [R3+-0x3d0] ;  /* 0xfffc300003147983 */ /* 0x002ee80000100c00 */
[----:B------:R4:W-:Y:S02]  /*1fb0*/  STL.128 [R3+-0x7d0], R32 ;  /* 0xfff8302003007387 */ /* 0x0009e40000100c00 */
[-C--:B----4-:R-:W-:Y:S01]  /*1fc0*/  FFMA R32, R8, R36.reuse, R28 ;  /* 0x0000002408207223 */ /* 0x090fe2000000001c */
[-C--:B------:R-:W-:Y:S01]  /*1fd0*/  FFMA R33, R9, R36.reuse, R29 ;  /* 0x0000002409217223 */ /* 0x080fe2000000001d */
[-C--:B------:R-:W-:Y:S01]  /*1fe0*/  FFMA R34, R10, R36.reuse, R30 ;  /* 0x000000240a227223 */ /* 0x080fe2000000001e */
[----:B------:R-:W-:-:S02]  /*1ff0*/  FFMA R35, R11, R36, R31 ;  /* 0x000000240b237223 */ /* 0x000fc4000000001f */
[----:B------:R-:W4:Y:S01]  /*2000*/  LDL.128 R28, [R3+0x20] ;  /* 0x00002000031c7983 */ /* 0x000f220000100c00 */
        /* <DEDUP_REMOVED lines=10> */
[----:B0-----:R-:W2:Y:S04]  /*20b0*/  LDL.128 R24, [R3+-0x1d0] ;  /* 0xfffe300003187983 */ /* 0x001ea80000100c00 */
[----:B-1----:R-:W3:Y:S04]  /*20c0*/  LDL.128 R20, [R3+0x220] ;  /* 0x0002200003147983 */ /* 0x002ee80000100c00 */
        /* <DEDUP_REMOVED lines=9> */
[----:B------:R-:W-:Y:S01]  /*2160*/  FFMA R27, R19, R36, R27 ;  /* 0x00000024131b7223 */ /* 0x000fe2000000001b */
[-C--:B---3--:R-:W-:Y:S01]  /*2170*/  FFMA R20, R8, R37.reuse, R20 ;  /* 0x0000002508147223 */ /* 0x088fe20000000014 */
[-C--:B------:R-:W-:Y:S01]  /*2180*/  FFMA R21, R9, R37.reuse, R21 ;  /* 0x0000002509157223 */ /* 0x080fe20000000015 */
[-C--:B------:R-:W-:Y:S01]  /*2190*/  FFMA R22, R10, R37.reuse, R22 ;  /* 0x000000250a167223 */ /* 0x080fe20000000016 */
[-C--:B------:R-:W-:Y:S01]  /*21a0*/  FFMA R23, R11, R37.reuse, R23 ;  /* 0x000000250b177223 */ /* 0x080fe20000000017 */
[----:B------:R0:W-:Y:S04]  /*21b0*/  STL.128 [R3+-0x1d0], R24 ;  /* 0xfffe301803007387 */ /* 0x0001e80000100c00 */
[----:B------:R1:W-:Y:S04]  /*21c0*/  STL.128 [R3+0x220], R20 ;  /* 0x0002201403007387 */ /* 0x0003e80000100c00 */
[----:B------:R-:W2:Y:S04]  /*21d0*/  LDS R36, [R41+UR4+0x88] ;  /* 0x0000880429247984 */ /* 0x000ea80008000800 */
[----:B0-----:R-:W3:Y:S04]  /*21e0*/  LDL.128 R24, [R3+0x30] ;  /* 0x0000300003187983 */ /* 0x001ee80000100c00 */
[----:B-1----:R-:W2:Y:S04]  /*21f0*/  LDL.128 R20, [R3+0x420] ;  /* 0x0004200003147983 */ /* 0x002ea80000100c00 */
[----:B------:R4:W-:Y:S02]  /*2200*/  STL.128 [R3+0x20], R32 ;  /* 0x0000202003007387 */ /* 0x0009e40000100c00 */
[-C--:B----4-:R-:W-:Y:S01]  /*2210*/  FFMA R32, R16, R37.reuse, R28 ;  /* 0x0000002510207223 */ /* 0x090fe2000000001c */
        /* <DEDUP_REMOVED lines=11> */
[----:B------:R-:W-:Y:S01]  /*22d0*/  FFMA R23, R7, R36, R23 ;  /* 0x0000002407177223 */ /* 0x000fe20000000017 */
[----:B------:R0:W-:Y:S04]  /*22e0*/  STL.128 [R3+0x30], R24 ;  /* 0x0000301803007387 */ /* 0x0001e80000100c00 */
[----:B------:R1:W-:Y:S04]  /*22f0*/  STL.128 [R3+0x420], R20 ;  /* 0x0004201403007387 */ /* 0x0003e80000100c00 */
[----:B0-----:R-:W2:Y:S04]  /*2300*/  LDL.128 R24, [R3+0x620] ;  /* 0x0006200003187983 */ /* 0x001ea80000100c00 */
[----:B-1----:R-:W3:Y:S01]  /*2310*/  LDL.128 R20, [R3+0x630] ;  /* 0x0006300003147983 */ /* 0x002ee20000100c00 */
[----:B------:R-:W-:-:S04]  /*2320*/  IADD3 R41, PT, PT, R41, 0x10, RZ ;  /* 0x0000001029297810 */ /* 0x000fc80007ffe0ff */
[----:B------:R-:W-:Y:S01]  /*2330*/  ISETP.NE.AND P0, PT, R41, 0x180, PT ;  /* 0x000001802900780c */ /* 0x000fe20003f05270 */
[-C--:B----4-:R-:W-:Y:S01]  /*2340*/  FFMA R28, R12, R36.reuse, R28 ;  /* 0x000000240c1c7223 */ /* 0x090fe2000000001c */
[-C--:B------:R-:W-:Y:S01]  /*2350*/  FFMA R29, R13, R36.reuse, R29 ;  /* 0x000000240d1d7223 */ /* 0x080fe2000000001d */
[-C--:B------:R-:W-:Y:S01]  /*2360*/  FFMA R30, R14, R36.reuse, R30 ;  /* 0x000000240e1e7223 */ /* 0x080fe2000000001e */
[-C--:B------:R-:W-:Y:S01]  /*2370*/  FFMA R31, R15, R36.reuse, R31 ;  /* 0x000000240f1f7223 */ /* 0x080fe2000000001f */
[----:B------:R-:W-:Y:S04]  /*2380*/  STL.128 [R3+0x230], R32 ;  /* 0x0002302003007387 */ /* 0x000fe80000100c00 */
[----:B------:R-:W-:Y:S01]  /*2390*/  STL.128 [R3+0x430], R28 ;  /* 0x0004301c03007387 */ /* 0x000fe20000100c00 */
        /* <DEDUP_REMOVED lines=8> */
[----:B------:R-:W-:Y:S04]  /*2420*/  STL.128 [R3+0x620], R24 ;  /* 0x0006201803007387 */ /* 0x000fe80000100c00 */
[----:B------:R0:W-:Y:S02]  /*2430*/  STL.128 [R3+0x630], R20 ;  /* 0x0006301403007387 */ /* 0x0001e40000100c00 */
[----:B0-----:R-:W-:Y:S01]  /*2440*/  IADD3 R3, PT, PT, R3, 0x40, RZ ;  /* 0x0000004003037810 */ /* 0x001fe20007ffe0ff */
[----:B------:R-:W-:Y:S06]  /*2450*/  @P0 BRA `(.L_x_0) ;  /* 0xfffffff000d00947 */ /* 0x000fec000383ffff */
[----:B------:R-:W-:Y:S01]  /*2460*/  UPLOP3.LUT UP0, UPT, UPT, UPT, UPT, 0x40, 0x4 ;  /* 0x000000000004789c */ /* 0x000fe20003f0e870 */
[----:B------:R-:W-:Y:S01]  /*2470*/  UMOV UR4, 0x1 ;  /* 0x0000000100047882 */ /* 0x000fe20000000000 */
[----:B------:R-:W-:Y:S09]  /*2480*/  BRA.U UP1, `(.L_x_1) ;  /* 0xfffffff101847547 */ /* 0x000ff2000b83ffff */
[----:B------:R-:W-:-:S04]  /*2490*/  IADD3 R42, PT, PT, R42, 0x1, RZ ;  /* 0x000000012a2a7810 */ /* 0x000fc80007ffe0ff */
[----:B------:R-:W-:-:S13]  /*24a0*/  ISETP.NE.AND P0, PT, R42, 0x200, PT ;  /* 0x000002002a00780c */ /* 0x000fda0003f05270 */
[----:B------:R-:W-:Y:S05]  /*24b0*/  @P0 BRA `(.L_x_2) ;  /* 0xffffffe800e80947 */ /* 0x000fea000383ffff */
[----:B------:R-:W0:Y:S01]  /*24c0*/  S2R R5, SR_TID.X ;  /* 0x0000000000057919 */ /* 0x000e220000002100 */
[----:B------:R-:W1:Y:S01]  /*24d0*/  LDC.64 R2, c[0x0][0x390] ;  /* 0x0000e400ff027b82 */ /* 0x000e620000000a00 */
[C---:B------:R-:W-:Y:S01]  /*24e0*/  SHF.L.U32 R4, R40.reuse, 0xa, RZ ;  /* 0x0000000a28047819 */ /* 0x040fe200000006ff */
[----:B------:R-:W-:Y:S01]  /*24f0*/  UMOV UR4, URZ ;  /* 0x000000ff00047c82 */ /* 0x000fe20008000000 */
[----:B------:R-:W-:Y:S02]  /*2500*/  SHF.L.U32 R40, R40, 0x10, RZ ;  /* 0x0000001028287819 */ /* 0x000fe400000006ff */
[----:B0-----:R-:W-:Y:S02]  /*2510*/  SHF.L.U32 R7, R5, 0x3, RZ ;  /* 0x0000000305077819 */ /* 0x001fe400000006ff */
[----:B------:R-:W-:Y:S02]  /*2520*/  LOP3.LUT R5, R4, 0xc00, RZ, 0xc0, !PT ;  /* 0x00000c0004057812 */ /* 0x000fe400078ec0ff */
[----:B------:R-:W-:-:S04]  /*2530*/  LOP3.LUT R40, R7, 0x7ffc0000, R40, 0xf8, !PT ;  /* 0x7ffc000007287812 */ /* 0x000fc800078ef828 */
[----:B------:R-:W-:-:S05]  /*2540*/  IADD3 R5, PT, PT, R5, R40, RZ ;  /* 0x0000002805057210 */ /* 0x000fca0007ffe0ff */
[----:B-1----:R-:W-:-:S03]  /*2550*/  IMAD.WIDE.U32 R2, R5, 0x4, R2 ;  /* 0x0000000405027825 */ /* 0x002fc600078e0002 */
[----:B------:R-:W-:-:S04]  /*2560*/  IADD3 R36, P0, PT, R2, 0x80000, RZ ;  /* 0x0008000002247810 */ /* 0x000fc80007f1e0ff */
[----:B------:R-:W-:-:S09]  /*2570*/  IADD3.X R37, PT, PT, RZ, R3, RZ, P0, !PT ;  /* 0x00000003ff257210 */ /* 0x000fd200007fe4ff */
.L_x_3:
[----:B0-----:R-:W2:Y:S04]  /*2580*/  LDL.128 R4, [R0+-0x800] ;  /* 0xfff8000000047983 */ /* 0x001ea80000100c00 */
[----:B------:R-:W3:Y:S04]  /*2590*/  LDL.128 R24, [R0+-0x600] ;  /* 0xfffa000000187983 */ /* 0x000ee80000100c00 */
[----:B------:R-:W4:Y:S04]  /*25a0*/  LDL.128 R28, [R0+-0x400] ;  /* 0xfffc0000001c7983 */ /* 0x000f280000100c00 */
[----:B------:R-:W5:Y:S04]  /*25b0*/  LDL.128 R32, [R0+-0x200] ;  /* 0xfffe000000207983 */ /* 0x000f680000100c00 */
[----:B------:R-:W5:Y:S04]  /*25c0*/  LDL.128 R20, [R0] ;  /* 0x0000000000147983 */ /* 0x000f680000100c00 */
[----:B------:R-:W5:Y:S04]  /*25d0*/  LDL.128 R12, [R0+0x200] ;  /* 0x00020000000c7983 */ /* 0x000f680000100c00 */
[----:B------:R-:W5:Y:S01]  /*25e0*/  LDL.128 R16, [R0+0x400] ;  /* 0x0004000000107983 */ /* 0x000f620000100c00 */
[----:B------:R-:W-:-:S02]  /*25f0*/  MOV R2, R36 ;  /* 0x0000002400027202 */ /* 0x000fc40000000f00 */
[----:B------:R-:W-:Y:S01]  /*2600*/  MOV R3, R37 ;  /* 0x0000002500037202 */ /* 0x000fe20000000f00 */
[----:B------:R-:W5:Y:S04]  /*2610*/  LDL.128 R8, [R0+0x600] ;  /* 0x0006000000087983 */ /* 0x000f680000100c00 */
[----:B--2---:R-:W-:Y:S04]  /*2620*/  STG.E desc[UR10][R2.64+-0x80000], R4 ;  /* 0xf800000402007986 */ /* 0x004fe8000c10190a */
[----:B------:R-:W-:Y:S04]  /*2630*/  STG.E desc[UR10][R2.64+-0x7fffc], R5 ;  /* 0xf800040502007986 */ /* 0x000fe8000c10190a */
[----:B------:R-:W-:Y:S04]  /*2640*/  STG.E desc[UR10][R2.64+-0x7fff8], R6 ;  /* 0xf800080602007986 */ /* 0x000fe8000c10190a */
[----:B------:R0:W-:Y:S04]  /*2650*/  STG.E desc[UR10][R2.64+-0x7fff4], R7 ;  /* 0xf8000c0702007986 */ /* 0x0001e8000c10190a */
[----:B---3--:R-:W-:Y:S04]  /*2660*/  STG.E desc[UR10][R2.64+-0x7f800], R24 ;  /* 0xf808001802007986 */ /* 0x008fe8000c10190a */
[----:B------:R-:W-:Y:S04]  /*2670*/  STG.E desc[UR10][R2.64+-0x7f7fc], R25 ;  /* 0xf808041902007986 */ /* 0x000fe8000c10190a */
[----:B------:R-:W-:Y:S04]  /*2680*/  STG.E desc[UR10][R2.64+-0x7f7f8], R26 ;  /* 0xf808081a02007986 */ /* 0x000fe8000c10190a */
[----:B------:R1:W-:Y:S04]  /*2690*/  STG.E desc[UR10][R2.64+-0x7f7f4], R27 ;  /* 0xf8080c1b02007986 */ /* 0x0003e8000c10190a */
[----:B----4-:R-:W-:Y:S04]  /*26a0*/  STG.E desc[UR10][R2.64+-0x40000], R28 ;  /* 0xfc00001c02007986 */ /* 0x010fe8000c10190a */
[----:B------:R-:W-:Y:S04]  /*26b0*/  STG.E desc[UR10][R2.64+-0x3fffc], R29 ;  /* 0xfc00041d02007986 */ /* 0x000fe8000c10190a */
[----:B------:R-:W-:Y:S04]  /*26c0*/  STG.E desc[UR10][R2.64+-0x3fff8], R30 ;  /* 0xfc00081e02007986 */ /* 0x000fe8000c10190a */
[----:B------:R2:W-:Y:S04]  /*26d0*/  STG.E desc[UR10][R2.64+-0x3fff4], R31 ;  /* 0xfc000c1f02007986 */ /* 0x0005e8000c10190a */
[----:B-----5:R-:W-:Y:S04]  /*26e0*/  STG.E desc[UR10][R2.64+-0x3f800], R32 ;  /* 0xfc08002002007986 */ /* 0x020fe8000c10190a */
[----:B------:R-:W-:Y:S04]  /*26f0*/  STG.E desc[UR10][R2.64+-0x3f7fc], R33 ;  /* 0xfc08042102007986 */ /* 0x000fe8000c10190a */
[----:B------:R-:W-:Y:S04]  /*2700*/  STG.E desc[UR10][R2.64+-0x3f7f8], R34 ;  /* 0xfc08082202007986 */ /* 0x000fe8000c10190a */
[----:B------:R-:W-:Y:S04]  /*2710*/  STG.E desc[UR10][R2.64+-0x3f7f4], R35 ;  /* 0xfc080c2302007986 */ /* 0x000fe8000c10190a */
[----:B------:R-:W-:Y:S04]  /*2720*/  STG.E desc[UR10][R2.64], R20 ;  /* 0x0000001402007986 */ /* 0x000fe8000c10190a */
[----:B------:R-:W-:Y:S04]  /*2730*/  STG.E desc[UR10][R2.64+0x4], R21 ;  /* 0x0000041502007986 */ /* 0x000fe8000c10190a */
[----:B------:R-:W-:Y:S04]  /*2740*/  STG.E desc[UR10][R2.64+0x8], R22 ;  /* 0x0000081602007986 */ /* 0x000fe8000c10190a */
[----:B------:R3:W-:Y:S04]  /*2750*/  STG.E desc[UR10][R2.64+0xc], R23 ;  /* 0x00000c1702007986 */ /* 0x0007e8000c10190a */
        /* <DEDUP_REMOVED lines=12> */
[----:B0-----:R-:W5:Y:S04]  /*2820*/  LDL.128 R4, [R0+-0x7f0] ;  /* 0xfff8100000047983 */ /* 0x001f680000100c00 */
[----:B-1----:R-:W5:Y:S04]  /*2830*/  LDL.128 R24, [R0+-0x5f0] ;  /* 0xfffa100000187983 */ /* 0x002f680000100c00 */
[----:B--2---:R-:W2:Y:S04]  /*2840*/  LDL.128 R28, [R0+-0x3f0] ;  /* 0xfffc1000001c7983 */ /* 0x004ea80000100c00 */
[----:B---3--:R-:W3:Y:S04]  /*2850*/  LDL.128 R20, [R0+-0x1f0] ;  /* 0xfffe100000147983 */ /* 0x008ee80000100c00 */
[----:B----4-:R-:W4:Y:S04]  /*2860*/  LDL.128 R12, [R0+0x10] ;  /* 0x00001000000c7983 */ /* 0x010f280000100c00 */
[----:B------:R-:W4:Y:S04]  /*2870*/  LDL.128 R32, [R0+0x210] ;  /* 0x0002100000207983 */ /* 0x000f280000100c00 */
[----:B-----5:R-:W5:Y:S04]  /*2880*/  LDL.128 R16, [R0+0x410] ;  /* 0x0004100000107983 */ /* 0x020f680000100c00 */
[----:B------:R0:W5:Y:S01]  /*2890*/  LDL.128 R8, [R0+0x610] ;  /* 0x0006100000087983 */ /* 0x0001620000100c00 */
[----:B------:R-:W-:-:S04]  /*28a0*/  UIADD3 UR4, UPT, UPT, UR4, 0x1, URZ ;  /* 0x0000000104047890 */ /* 0x000fc8000fffe0ff */
[----:B------:R-:W-:Y:S01]  /*28b0*/  UISETP.NE.AND UP0, UPT, UR4, 0x10, UPT ;  /* 0x000000100400788c */ /* 0x000fe2000bf05270 */
[----:B------:R-:W-:Y:S02]  /*28c0*/  IADD3 R36, P0, PT, R2, 0x4000, RZ ;  /* 0x0000400002247810 */ /* 0x000fe40007f1e0ff */
[----:B0-----:R-:W-:Y:S02]  /*28d0*/  IADD3 R0, PT, PT, R0, 0x20, RZ ;  /* 0x0000002000007810 */ /* 0x001fe40007ffe0ff */
[----:B------:R-:W-:Y:S01]  /*28e0*/  IADD3.X R37, PT, PT, RZ, R3, RZ, P0, !PT ;  /* 0x00000003ff257210 */ /* 0x000fe200007fe4ff */
[----:B------:R0:W-:Y:S04]  /*28f0*/  STG.E desc[UR10][R2.64+-0x7fff0], R4 ;  /* 0xf800100402007986 */ /* 0x0001e8000c10190a */
[----:B------:R0:W-:Y:S04]  /*2900*/  STG.E desc[UR10][R2.64+-0x7ffec], R5 ;  /* 0xf800140502007986 */ /* 0x0001e8000c10190a */
[----:B------:R0:W-:Y:S04]  /*2910*/  STG.E desc[UR10][R2.64+-0x7ffe8], R6 ;  /* 0xf800180602007986 */ /* 0x0001e8000c10190a */
[----:B------:R0:W-:Y:S04]  /*2920*/  STG.E desc[UR10][R2.64+-0x7ffe4], R7 ;  /* 0xf8001c0702007986 */ /* 0x0001e8000c10190a */
[----:B------:R0:W-:Y:S04]  /*2930*/  STG.E desc[UR10][R2.64+-0x7f7f0], R24 ;  /* 0xf808101802007986 */ /* 0x0001e8000c10190a */
[----:B------:R0:W-:Y:S04]  /*2940*/  STG.E desc[UR10][R2.64+-0x7f7ec], R25 ;  /* 0xf808141902007986 */ /* 0x0001e8000c10190a */
[----:B------:R0:W-:Y:S04]  /*2950*/  STG.E desc[UR10][R2.64+-0x7f7e8], R26 ;  /* 0xf808181a02007986 */ /* 0x0001e8000c10190a */
[----:B------:R0:W-:Y:S04]  /*2960*/  STG.E desc[UR10][R2.64+-0x7f7e4], R27 ;  /* 0xf8081c1b02007986 */ /* 0x0001e8000c10190a */
[----:B--2---:R0:W-:Y:S04]  /*2970*/  STG.E desc[UR10][R2.64+-0x3fff0], R28 ;  /* 0xfc00101c02007986 */ /* 0x0041e8000c10190a */
[----:B------:R0:W-:Y:S04]  /*2980*/  STG.E desc[UR10][R2.64+-0x3ffec], R29 ;  /* 0xfc00141d02007986 */ /* 0x0001e8000c10190a */
[----:B------:R0:W-:Y:S04]  /*2990*/  STG.E desc[UR10][R2.64+-0x3ffe8], R30 ;  /* 0xfc00181e02007986 */ /* 0x0001e8000c10190a */
[----:B------:R0:W-:Y:S04]  /*29a0*/  STG.E desc[UR10][R2.64+-0x3ffe4], R31 ;  /* 0xfc001c1f02007986 */ /* 0x0001e8000c10190a */
[----:B---3--:R0:W-:Y:S04]  /*29b0*/  STG.E desc[UR10][R2.64+-0x3f7f0], R20 ;  /* 0xfc08101402007986 */ /* 0x0081e8000c10190a */
[----:B------:R0:W-:Y:S04]  /*29c0*/  STG.E desc[UR10][R2.64+-0x3f7ec], R21 ;  /* 0xfc08141502007986 */ /* 0x0001e8000c10190a */
[----:B------:R0:W-:Y:S04]  /*29d0*/  STG.E desc[UR10][R2.64+-0x3f7e8], R22 ;  /* 0xfc08181602007986 */ /* 0x0001e8000c10190a */
[----:B------:R0:W-:Y:S04]  /*29e0*/  STG.E desc[UR10][R2.64+-0x3f7e4], R23 ;  /* 0xfc081c1702007986 */ /* 0x0001e8000c10190a */
[----:B----4-:R0:W-:Y:S04]  /*29f0*/  STG.E desc[UR10][R2.64+0x10], R12 ;  /* 0x0000100c02007986 */ /* 0x0101e8000c10190a */
[----:B------:R0:W-:Y:S04]  /*2a00*/  STG.E desc[UR10][R2.64+0x14], R13 ;  /* 0x0000140d02007986 */ /* 0x0001e8000c10190a */
[----:B------:R0:W-:Y:S04]  /*2a10*/  STG.E desc[UR10][R2.64+0x18], R14 ;  /* 0x0000180e02007986 */ /* 0x0001e8000c10190a */
[----:B------:R0:W-:Y:S04]  /*2a20*/  STG.E desc[UR10][R2.64+0x1c], R15 ;  /* 0x00001c0f02007986 */ /* 0x0001e8000c10190a */
[----:B------:R0:W-:Y:S04]  /*2a30*/  STG.E desc[UR10][R2.64+0x810], R32 ;  /* 0x0008102002007986 */ /* 0x0001e8000c10190a */
[----:B------:R0:W-:Y:S04]  /*2a40*/  STG.E desc[UR10][R2.64+0x814], R33 ;  /* 0x0008142102007986 */ /* 0x0001e8000c10190a */
[----:B------:R0:W-:Y:S04]  /*2a50*/  STG.E desc[UR10][R2.64+0x818], R34 ;  /* 0x0008182202007986 */ /* 0x0001e8000c10190a */
[----:B------:R0:W-:Y:S04]  /*2a60*/  STG.E desc[UR10][R2.64+0x81c], R35 ;  /* 0x00081c2302007986 */ /* 0x0001e8000c10190a */
[----:B-----5:R0:W-:Y:S04]  /*2a70*/  STG.E desc[UR10][R2.64+0x40010], R16 ;  /* 0x0400101002007986 */ /* 0x0201e8000c10190a */
[----:B------:R0:W-:Y:S04]  /*2a80*/  STG.E desc[UR10][R2.64+0x40014], R17 ;  /* 0x0400141102007986 */ /* 0x0001e8000c10190a */
[----:B------:R0:W-:Y:S04]  /*2a90*/  STG.E desc[UR10][R2.64+0x40018], R18 ;  /* 0x0400181202007986 */ /* 0x0001e8000c10190a */
[----:B------:R0:W-:Y:S04]  /*2aa0*/  STG.E desc[UR10][R2.64+0x4001c], R19 ;  /* 0x04001c1302007986 */ /* 0x0001e8000c10190a */
[----:B------:R0:W-:Y:S04]  /*2ab0*/  STG.E desc[UR10][R2.64+0x40810], R8 ;  /* 0x0408100802007986 */ /* 0x0001e8000c10190a */
[----:B------:R0:W-:Y:S04]  /*2ac0*/  STG.E desc[UR10][R2.64+0x40814], R9 ;  /* 0x0408140902007986 */ /* 0x0001e8000c10190a */
[----:B------:R0:W-:Y:S04]  /*2ad0*/  STG.E desc[UR10][R2.64+0x40818], R10 ;  /* 0x0408180a02007986 */ /* 0x0001e8000c10190a */
[----:B------:R0:W-:Y:S01]  /*2ae0*/  STG.E desc[UR10][R2.64+0x4081c], R11 ;  /* 0x04081c0b02007986 */ /* 0x0001e2000c10190a */
[----:B------:R-:W-:Y:S05]  /*2af0*/  BRA.U UP0, `(.L_x_3) ;  /* 0xfffffff900a07547 */ /* 0x000fea000b83ffff */
[----:B------:R-:W-:Y:S05]  /*2b00*/  EXIT ;  /* 0x000000000000794d */ /* 0x000fea0003800000 */
.L_x_4:
[----:B------:R-:W-:-:S00]  /*2b10*/  BRA `(.L_x_4) ;  /* 0xfffffffc00fc7947 */ /* 0x000fc0000383ffff */
[----:B------:R-:W-:-:S00]  /*2b20*/  NOP ;  /* 0x0000000000007918 */ /* 0x000fc00000000000 */
        /* <DEDUP_REMOVED lines=13> */
.L_x_5:


//--------------------- .nv.shared.mymatmul_kernel0 --------------------------
	.section	.nv.shared.mymatmul_kernel0,"aw",@nobits
	.sectionflags	@""
	.align	4
.nv.shared.mymatmul_kernel0:
	.zero		9728


//--------------------- .nv.shared.reserved.0     --------------------------
	.section	.nv.shared.reserved.0,"aw",@nobits
	.weak		__nv_reservedSMEM_offset_0_alias
	.size		__nv_reservedSMEM_offset_0_alias, 0, 64
	.other		__nv_reservedSMEM_offset_0_alias,@"STO_CUDA_RESERVED_SHARED STV_DEFAULT"
__nv_reservedSMEM_offset_0_alias:
	.zero		0
	.zero		64


//--------------------- .nv.constant0.mymatmul_kernel0 --------------------------
	.section	.nv.constant0.mymatmul_kernel0,"a",@progbits
	.sectionflags	@""
	.align	4
.nv.constant0.mymatmul_kernel0:
	.zero		920


//--------------------- SYMBOLS --------------------------

	.type		.nv.reservedSmem.offset0,@object
	.size		.nv.reservedSmem.offset0,0x4
	.type		.nv.reservedSmem.cap,@object
	.size		.nv.reservedSmem.cap,0x4
